//
// Generated by NVIDIA NVVM Compiler
//
// Compiler Build ID: CL-36424714
// Cuda compilation tools, release 13.0, V13.0.88
// Based on NVVM 20.0.0
//

.version 9.0
.target sm_100
.address_size 64

	// .globl	_Z12euler2rotmatPA3_fPA9_fi
.global .align 4 .b8 __cudart_i2opi_f[24] = {65, 144, 67, 60, 153, 149, 98, 219, 192, 221, 52, 245, 209, 87, 39, 252, 41, 21, 68, 78, 110, 131, 249, 162};

.visible .entry _Z12euler2rotmatPA3_fPA9_fi(
	.param .u64 .ptr .align 1 _Z12euler2rotmatPA3_fPA9_fi_param_0,
	.param .u64 .ptr .align 1 _Z12euler2rotmatPA3_fPA9_fi_param_1,
	.param .u32 _Z12euler2rotmatPA3_fPA9_fi_param_2
)
{
	.local .align 4 .b8 	__local_depot0[28];
	.reg .b64 	%SP;
	.reg .b64 	%SPL;
	.reg .pred 	%p<50>;
	.reg .b32 	%r<240>;
	.reg .b32 	%f<160>;
	.reg .b64 	%rd<119>;
	.reg .b64 	%fd<13>;

	mov.u64 	%SPL, __local_depot0;
	ld.param.u64 	%rd45, [_Z12euler2rotmatPA3_fPA9_fi_param_0];
	ld.param.u64 	%rd46, [_Z12euler2rotmatPA3_fPA9_fi_param_1];
	ld.param.u32 	%r83, [_Z12euler2rotmatPA3_fPA9_fi_param_2];
	add.u64 	%rd1, %SPL, 0;
	mov.u32 	%r84, %ctaid.x;
	mov.u32 	%r85, %ntid.x;
	mov.u32 	%r86, %tid.x;
	mad.lo.s32 	%r1, %r84, %r85, %r86;
	setp.ge.s32 	%p1, %r1, %r83;
	@%p1 bra 	$L__BB0_50;
	cvta.to.global.u64 	%rd48, %rd45;
	cvta.to.global.u64 	%rd49, %rd46;
	mul.wide.s32 	%rd50, %r1, 12;
	add.s64 	%rd51, %rd48, %rd50;
	ld.global.f32 	%f1, [%rd51];
	ld.global.f32 	%f2, [%rd51+4];
	ld.global.f32 	%f3, [%rd51+8];
	mul.wide.s32 	%rd52, %r1, 36;
	add.s64 	%rd2, %rd49, %rd52;
	mul.f32 	%f33, %f2, 0f3F22F983;
	cvt.rni.s32.f32 	%r227, %f33;
	cvt.rn.f32.s32 	%f34, %r227;
	fma.rn.f32 	%f35, %f34, 0fBFC90FDA, %f2;
	fma.rn.f32 	%f36, %f34, 0fB3A22168, %f35;
	fma.rn.f32 	%f156, %f34, 0fA7C234C5, %f36;
	abs.f32 	%f5, %f2;
	setp.ltu.f32 	%p2, %f5, 0f47CE4780;
	mov.u32 	%r219, %r227;
	mov.f32 	%f154, %f156;
	@%p2 bra 	$L__BB0_9;
	setp.neu.f32 	%p3, %f5, 0f7F800000;
	@%p3 bra 	$L__BB0_4;
	mov.f32 	%f39, 0f00000000;
	mul.rn.f32 	%f154, %f2, %f39;
	mov.b32 	%r219, 0;
	bra.uni 	$L__BB0_9;
$L__BB0_4:
	mov.b32 	%r3, %f2;
	shl.b32 	%r88, %r3, 8;
	or.b32  	%r4, %r88, -2147483648;
	mov.b64 	%rd103, 0;
	mov.b32 	%r216, 0;
	mov.u64 	%rd101, __cudart_i2opi_f;
	mov.u64 	%rd102, %rd1;
$L__BB0_5:
	.pragma "nounroll";
	ld.global.nc.u32 	%r89, [%rd101];
	mad.wide.u32 	%rd55, %r89, %r4, %rd103;
	shr.u64 	%rd103, %rd55, 32;
	st.local.u32 	[%rd102], %rd55;
	add.s32 	%r216, %r216, 1;
	add.s64 	%rd102, %rd102, 4;
	add.s64 	%rd101, %rd101, 4;
	setp.ne.s32 	%p4, %r216, 6;
	@%p4 bra 	$L__BB0_5;
	shr.u32 	%r90, %r3, 23;
	st.local.u32 	[%rd1+24], %rd103;
	and.b32  	%r7, %r90, 31;
	and.b32  	%r91, %r90, 224;
	add.s32 	%r92, %r91, -128;
	shr.u32 	%r93, %r92, 5;
	mul.wide.u32 	%rd56, %r93, 4;
	sub.s64 	%rd9, %rd1, %rd56;
	ld.local.u32 	%r217, [%rd9+24];
	ld.local.u32 	%r218, [%rd9+20];
	setp.eq.s32 	%p5, %r7, 0;
	@%p5 bra 	$L__BB0_8;
	shf.l.wrap.b32 	%r217, %r218, %r217, %r7;
	ld.local.u32 	%r94, [%rd9+16];
	shf.l.wrap.b32 	%r218, %r94, %r218, %r7;
$L__BB0_8:
	shr.u32 	%r95, %r217, 30;
	shf.l.wrap.b32 	%r96, %r218, %r217, 2;
	shl.b32 	%r97, %r218, 2;
	shr.u32 	%r98, %r96, 31;
	add.s32 	%r99, %r98, %r95;
	neg.s32 	%r100, %r99;
	setp.lt.s32 	%p6, %r3, 0;
	selp.b32 	%r219, %r100, %r99, %p6;
	xor.b32  	%r101, %r96, %r3;
	shr.s32 	%r102, %r96, 31;
	xor.b32  	%r103, %r102, %r96;
	xor.b32  	%r104, %r102, %r97;
	cvt.u64.u32 	%rd57, %r103;
	shl.b64 	%rd58, %rd57, 32;
	cvt.u64.u32 	%rd59, %r104;
	or.b64  	%rd60, %rd58, %rd59;
	cvt.rn.f64.s64 	%fd1, %rd60;
	mul.f64 	%fd2, %fd1, 0d3BF921FB54442D19;
	cvt.rn.f32.f64 	%f37, %fd2;
	neg.f32 	%f38, %f37;
	setp.lt.s32 	%p7, %r101, 0;
	selp.f32 	%f154, %f38, %f37, %p7;
$L__BB0_9:
	add.s32 	%r106, %r219, 1;
	mul.rn.f32 	%f40, %f154, %f154;
	and.b32  	%r107, %r219, 1;
	setp.eq.b32 	%p8, %r107, 1;
	selp.f32 	%f41, %f154, 0f3F800000, %p8;
	fma.rn.f32 	%f42, %f40, %f41, 0f00000000;
	fma.rn.f32 	%f43, %f40, 0f37CBAC00, 0fBAB607ED;
	selp.f32 	%f44, 0fB94D4153, %f43, %p8;
	selp.f32 	%f45, 0f3C0885E4, 0f3D2AAABB, %p8;
	fma.rn.f32 	%f46, %f44, %f40, %f45;
	selp.f32 	%f47, 0fBE2AAAA8, 0fBEFFFFFF, %p8;
	fma.rn.f32 	%f48, %f46, %f40, %f47;
	fma.rn.f32 	%f49, %f48, %f42, %f41;
	and.b32  	%r108, %r106, 2;
	setp.eq.s32 	%p9, %r108, 0;
	mov.f32 	%f50, 0f00000000;
	sub.f32 	%f51, %f50, %f49;
	selp.f32 	%f9, %f49, %f51, %p9;
	mul.f32 	%f52, %f1, 0f3F22F983;
	cvt.rni.s32.f32 	%r231, %f52;
	cvt.rn.f32.s32 	%f53, %r231;
	fma.rn.f32 	%f54, %f53, 0fBFC90FDA, %f1;
	fma.rn.f32 	%f55, %f53, 0fB3A22168, %f54;
	fma.rn.f32 	%f157, %f53, 0fA7C234C5, %f55;
	abs.f32 	%f11, %f1;
	setp.ltu.f32 	%p10, %f11, 0f47CE4780;
	mov.u32 	%r223, %r231;
	mov.f32 	%f155, %f157;
	@%p10 bra 	$L__BB0_17;
	setp.neu.f32 	%p11, %f11, 0f7F800000;
	@%p11 bra 	$L__BB0_12;
	mov.f32 	%f58, 0f00000000;
	mul.rn.f32 	%f155, %f1, %f58;
	mov.b32 	%r223, 0;
	bra.uni 	$L__BB0_17;
$L__BB0_12:
	mov.b32 	%r17, %f1;
	shl.b32 	%r110, %r17, 8;
	or.b32  	%r18, %r110, -2147483648;
	mov.b64 	%rd106, 0;
	mov.b32 	%r220, 0;
	mov.u64 	%rd104, __cudart_i2opi_f;
	mov.u64 	%rd105, %rd1;
$L__BB0_13:
	.pragma "nounroll";
	ld.global.nc.u32 	%r111, [%rd104];
	mad.wide.u32 	%rd63, %r111, %r18, %rd106;
	shr.u64 	%rd106, %rd63, 32;
	st.local.u32 	[%rd105], %rd63;
	add.s32 	%r220, %r220, 1;
	add.s64 	%rd105, %rd105, 4;
	add.s64 	%rd104, %rd104, 4;
	setp.ne.s32 	%p12, %r220, 6;
	@%p12 bra 	$L__BB0_13;
	shr.u32 	%r112, %r17, 23;
	st.local.u32 	[%rd1+24], %rd106;
	and.b32  	%r21, %r112, 31;
	and.b32  	%r113, %r112, 224;
	add.s32 	%r114, %r113, -128;
	shr.u32 	%r115, %r114, 5;
	mul.wide.u32 	%rd64, %r115, 4;
	sub.s64 	%rd16, %rd1, %rd64;
	ld.local.u32 	%r221, [%rd16+24];
	ld.local.u32 	%r222, [%rd16+20];
	setp.eq.s32 	%p13, %r21, 0;
	@%p13 bra 	$L__BB0_16;
	shf.l.wrap.b32 	%r221, %r222, %r221, %r21;
	ld.local.u32 	%r116, [%rd16+16];
	shf.l.wrap.b32 	%r222, %r116, %r222, %r21;
$L__BB0_16:
	shr.u32 	%r117, %r221, 30;
	shf.l.wrap.b32 	%r118, %r222, %r221, 2;
	shl.b32 	%r119, %r222, 2;
	shr.u32 	%r120, %r118, 31;
	add.s32 	%r121, %r120, %r117;
	neg.s32 	%r122, %r121;
	setp.lt.s32 	%p14, %r17, 0;
	selp.b32 	%r223, %r122, %r121, %p14;
	xor.b32  	%r123, %r118, %r17;
	shr.s32 	%r124, %r118, 31;
	xor.b32  	%r125, %r124, %r118;
	xor.b32  	%r126, %r124, %r119;
	cvt.u64.u32 	%rd65, %r125;
	shl.b64 	%rd66, %rd65, 32;
	cvt.u64.u32 	%rd67, %r126;
	or.b64  	%rd68, %rd66, %rd67;
	cvt.rn.f64.s64 	%fd3, %rd68;
	mul.f64 	%fd4, %fd3, 0d3BF921FB54442D19;
	cvt.rn.f32.f64 	%f56, %fd4;
	neg.f32 	%f57, %f56;
	setp.lt.s32 	%p15, %r123, 0;
	selp.f32 	%f155, %f57, %f56, %p15;
$L__BB0_17:
	setp.ltu.f32 	%p16, %f5, 0f47CE4780;
	add.s32 	%r128, %r223, 1;
	mul.rn.f32 	%f59, %f155, %f155;
	and.b32  	%r129, %r223, 1;
	setp.eq.b32 	%p17, %r129, 1;
	selp.f32 	%f60, %f155, 0f3F800000, %p17;
	fma.rn.f32 	%f61, %f59, %f60, 0f00000000;
	fma.rn.f32 	%f62, %f59, 0f37CBAC00, 0fBAB607ED;
	selp.f32 	%f63, 0fB94D4153, %f62, %p17;
	selp.f32 	%f64, 0f3C0885E4, 0f3D2AAABB, %p17;
	fma.rn.f32 	%f65, %f63, %f59, %f64;
	selp.f32 	%f66, 0fBE2AAAA8, 0fBEFFFFFF, %p17;
	fma.rn.f32 	%f67, %f65, %f59, %f66;
	fma.rn.f32 	%f68, %f67, %f61, %f60;
	and.b32  	%r130, %r128, 2;
	setp.eq.s32 	%p18, %r130, 0;
	mov.f32 	%f69, 0f00000000;
	sub.f32 	%f70, %f69, %f68;
	selp.f32 	%f15, %f68, %f70, %p18;
	@%p16 bra 	$L__BB0_25;
	setp.neu.f32 	%p19, %f5, 0f7F800000;
	@%p19 bra 	$L__BB0_20;
	mov.f32 	%f73, 0f00000000;
	mul.rn.f32 	%f156, %f2, %f73;
	mov.b32 	%r227, 0;
	bra.uni 	$L__BB0_25;
$L__BB0_20:
	mov.b32 	%r30, %f2;
	shl.b32 	%r132, %r30, 8;
	or.b32  	%r31, %r132, -2147483648;
	mov.b64 	%rd109, 0;
	mov.b32 	%r224, 0;
	mov.u64 	%rd107, __cudart_i2opi_f;
	mov.u64 	%rd108, %rd1;
$L__BB0_21:
	.pragma "nounroll";
	ld.global.nc.u32 	%r133, [%rd107];
	mad.wide.u32 	%rd71, %r133, %r31, %rd109;
	shr.u64 	%rd109, %rd71, 32;
	st.local.u32 	[%rd108], %rd71;
	add.s32 	%r224, %r224, 1;
	add.s64 	%rd108, %rd108, 4;
	add.s64 	%rd107, %rd107, 4;
	setp.ne.s32 	%p20, %r224, 6;
	@%p20 bra 	$L__BB0_21;
	shr.u32 	%r134, %r30, 23;
	st.local.u32 	[%rd1+24], %rd109;
	and.b32  	%r34, %r134, 31;
	and.b32  	%r135, %r134, 224;
	add.s32 	%r136, %r135, -128;
	shr.u32 	%r137, %r136, 5;
	mul.wide.u32 	%rd72, %r137, 4;
	sub.s64 	%rd23, %rd1, %rd72;
	ld.local.u32 	%r225, [%rd23+24];
	ld.local.u32 	%r226, [%rd23+20];
	setp.eq.s32 	%p21, %r34, 0;
	@%p21 bra 	$L__BB0_24;
	shf.l.wrap.b32 	%r225, %r226, %r225, %r34;
	ld.local.u32 	%r138, [%rd23+16];
	shf.l.wrap.b32 	%r226, %r138, %r226, %r34;
$L__BB0_24:
	shr.u32 	%r139, %r225, 30;
	shf.l.wrap.b32 	%r140, %r226, %r225, 2;
	shl.b32 	%r141, %r226, 2;
	shr.u32 	%r142, %r140, 31;
	add.s32 	%r143, %r142, %r139;
	neg.s32 	%r144, %r143;
	setp.lt.s32 	%p22, %r30, 0;
	selp.b32 	%r227, %r144, %r143, %p22;
	xor.b32  	%r145, %r140, %r30;
	shr.s32 	%r146, %r140, 31;
	xor.b32  	%r147, %r146, %r140;
	xor.b32  	%r148, %r146, %r141;
	cvt.u64.u32 	%rd73, %r147;
	shl.b64 	%rd74, %rd73, 32;
	cvt.u64.u32 	%rd75, %r148;
	or.b64  	%rd76, %rd74, %rd75;
	cvt.rn.f64.s64 	%fd5, %rd76;
	mul.f64 	%fd6, %fd5, 0d3BF921FB54442D19;
	cvt.rn.f32.f64 	%f71, %fd6;
	neg.f32 	%f72, %f71;
	setp.lt.s32 	%p23, %r145, 0;
	selp.f32 	%f156, %f72, %f71, %p23;
$L__BB0_25:
	setp.ltu.f32 	%p24, %f11, 0f47CE4780;
	mul.rn.f32 	%f74, %f156, %f156;
	and.b32  	%r150, %r227, 1;
	setp.eq.b32 	%p25, %r150, 1;
	selp.f32 	%f75, 0f3F800000, %f156, %p25;
	fma.rn.f32 	%f76, %f74, %f75, 0f00000000;
	fma.rn.f32 	%f77, %f74, 0f37CBAC00, 0fBAB607ED;
	selp.f32 	%f78, %f77, 0fB94D4153, %p25;
	selp.f32 	%f79, 0f3D2AAABB, 0f3C0885E4, %p25;
	fma.rn.f32 	%f80, %f78, %f74, %f79;
	selp.f32 	%f81, 0fBEFFFFFF, 0fBE2AAAA8, %p25;
	fma.rn.f32 	%f82, %f80, %f74, %f81;
	fma.rn.f32 	%f83, %f82, %f76, %f75;
	and.b32  	%r151, %r227, 2;
	setp.eq.s32 	%p26, %r151, 0;
	mov.f32 	%f84, 0f00000000;
	sub.f32 	%f85, %f84, %f83;
	selp.f32 	%f19, %f83, %f85, %p26;
	@%p24 bra 	$L__BB0_33;
	setp.neu.f32 	%p27, %f11, 0f7F800000;
	@%p27 bra 	$L__BB0_28;
	mov.f32 	%f88, 0f00000000;
	mul.rn.f32 	%f157, %f1, %f88;
	mov.b32 	%r231, 0;
	bra.uni 	$L__BB0_33;
$L__BB0_28:
	mov.b32 	%r43, %f1;
	shl.b32 	%r153, %r43, 8;
	or.b32  	%r44, %r153, -2147483648;
	mov.b64 	%rd112, 0;
	mov.b32 	%r228, 0;
	mov.u64 	%rd110, __cudart_i2opi_f;
	mov.u64 	%rd111, %rd1;
$L__BB0_29:
	.pragma "nounroll";
	ld.global.nc.u32 	%r154, [%rd110];
	mad.wide.u32 	%rd79, %r154, %r44, %rd112;
	shr.u64 	%rd112, %rd79, 32;
	st.local.u32 	[%rd111], %rd79;
	add.s32 	%r228, %r228, 1;
	add.s64 	%rd111, %rd111, 4;
	add.s64 	%rd110, %rd110, 4;
	setp.ne.s32 	%p28, %r228, 6;
	@%p28 bra 	$L__BB0_29;
	shr.u32 	%r155, %r43, 23;
	st.local.u32 	[%rd1+24], %rd112;
	and.b32  	%r47, %r155, 31;
	and.b32  	%r156, %r155, 224;
	add.s32 	%r157, %r156, -128;
	shr.u32 	%r158, %r157, 5;
	mul.wide.u32 	%rd80, %r158, 4;
	sub.s64 	%rd30, %rd1, %rd80;
	ld.local.u32 	%r229, [%rd30+24];
	ld.local.u32 	%r230, [%rd30+20];
	setp.eq.s32 	%p29, %r47, 0;
	@%p29 bra 	$L__BB0_32;
	shf.l.wrap.b32 	%r229, %r230, %r229, %r47;
	ld.local.u32 	%r159, [%rd30+16];
	shf.l.wrap.b32 	%r230, %r159, %r230, %r47;
$L__BB0_32:
	shr.u32 	%r160, %r229, 30;
	shf.l.wrap.b32 	%r161, %r230, %r229, 2;
	shl.b32 	%r162, %r230, 2;
	shr.u32 	%r163, %r161, 31;
	add.s32 	%r164, %r163, %r160;
	neg.s32 	%r165, %r164;
	setp.lt.s32 	%p30, %r43, 0;
	selp.b32 	%r231, %r165, %r164, %p30;
	xor.b32  	%r166, %r161, %r43;
	shr.s32 	%r167, %r161, 31;
	xor.b32  	%r168, %r167, %r161;
	xor.b32  	%r169, %r167, %r162;
	cvt.u64.u32 	%rd81, %r168;
	shl.b64 	%rd82, %rd81, 32;
	cvt.u64.u32 	%rd83, %r169;
	or.b64  	%rd84, %rd82, %rd83;
	cvt.rn.f64.s64 	%fd7, %rd84;
	mul.f64 	%fd8, %fd7, 0d3BF921FB54442D19;
	cvt.rn.f32.f64 	%f86, %fd8;
	neg.f32 	%f87, %f86;
	setp.lt.s32 	%p31, %r166, 0;
	selp.f32 	%f157, %f87, %f86, %p31;
$L__BB0_33:
	mul.rn.f32 	%f89, %f157, %f157;
	and.b32  	%r171, %r231, 1;
	setp.eq.b32 	%p32, %r171, 1;
	selp.f32 	%f90, 0f3F800000, %f157, %p32;
	fma.rn.f32 	%f91, %f89, %f90, 0f00000000;
	fma.rn.f32 	%f92, %f89, 0f37CBAC00, 0fBAB607ED;
	selp.f32 	%f93, %f92, 0fB94D4153, %p32;
	selp.f32 	%f94, 0f3D2AAABB, 0f3C0885E4, %p32;
	fma.rn.f32 	%f95, %f93, %f89, %f94;
	selp.f32 	%f96, 0fBEFFFFFF, 0fBE2AAAA8, %p32;
	fma.rn.f32 	%f97, %f95, %f89, %f96;
	fma.rn.f32 	%f98, %f97, %f91, %f90;
	and.b32  	%r172, %r231, 2;
	setp.eq.s32 	%p33, %r172, 0;
	mov.f32 	%f99, 0f00000000;
	sub.f32 	%f100, %f99, %f98;
	selp.f32 	%f23, %f98, %f100, %p33;
	mul.f32 	%f101, %f3, 0f3F22F983;
	cvt.rni.s32.f32 	%r239, %f101;
	cvt.rn.f32.s32 	%f102, %r239;
	fma.rn.f32 	%f103, %f102, 0fBFC90FDA, %f3;
	fma.rn.f32 	%f104, %f102, 0fB3A22168, %f103;
	fma.rn.f32 	%f159, %f102, 0fA7C234C5, %f104;
	abs.f32 	%f25, %f3;
	setp.ltu.f32 	%p34, %f25, 0f47CE4780;
	mov.u32 	%r235, %r239;
	mov.f32 	%f158, %f159;
	@%p34 bra 	$L__BB0_41;
	setp.neu.f32 	%p35, %f25, 0f7F800000;
	@%p35 bra 	$L__BB0_36;
	mov.f32 	%f107, 0f00000000;
	mul.rn.f32 	%f158, %f3, %f107;
	mov.b32 	%r235, 0;
	bra.uni 	$L__BB0_41;
$L__BB0_36:
	mov.b32 	%r57, %f3;
	shl.b32 	%r174, %r57, 8;
	or.b32  	%r58, %r174, -2147483648;
	mov.b64 	%rd115, 0;
	mov.b32 	%r232, 0;
	mov.u64 	%rd113, __cudart_i2opi_f;
	mov.u64 	%rd114, %rd1;
$L__BB0_37:
	.pragma "nounroll";
	ld.global.nc.u32 	%r175, [%rd113];
	mad.wide.u32 	%rd87, %r175, %r58, %rd115;
	shr.u64 	%rd115, %rd87, 32;
	st.local.u32 	[%rd114], %rd87;
	add.s32 	%r232, %r232, 1;
	add.s64 	%rd114, %rd114, 4;
	add.s64 	%rd113, %rd113, 4;
	setp.ne.s32 	%p36, %r232, 6;
	@%p36 bra 	$L__BB0_37;
	shr.u32 	%r176, %r57, 23;
	st.local.u32 	[%rd1+24], %rd115;
	and.b32  	%r61, %r176, 31;
	and.b32  	%r177, %r176, 224;
	add.s32 	%r178, %r177, -128;
	shr.u32 	%r179, %r178, 5;
	mul.wide.u32 	%rd88, %r179, 4;
	sub.s64 	%rd37, %rd1, %rd88;
	ld.local.u32 	%r233, [%rd37+24];
	ld.local.u32 	%r234, [%rd37+20];
	setp.eq.s32 	%p37, %r61, 0;
	@%p37 bra 	$L__BB0_40;
	shf.l.wrap.b32 	%r233, %r234, %r233, %r61;
	ld.local.u32 	%r180, [%rd37+16];
	shf.l.wrap.b32 	%r234, %r180, %r234, %r61;
$L__BB0_40:
	shr.u32 	%r181, %r233, 30;
	shf.l.wrap.b32 	%r182, %r234, %r233, 2;
	shl.b32 	%r183, %r234, 2;
	shr.u32 	%r184, %r182, 31;
	add.s32 	%r185, %r184, %r181;
	neg.s32 	%r186, %r185;
	setp.lt.s32 	%p38, %r57, 0;
	selp.b32 	%r235, %r186, %r185, %p38;
	xor.b32  	%r187, %r182, %r57;
	shr.s32 	%r188, %r182, 31;
	xor.b32  	%r189, %r188, %r182;
	xor.b32  	%r190, %r188, %r183;
	cvt.u64.u32 	%rd89, %r189;
	shl.b64 	%rd90, %rd89, 32;
	cvt.u64.u32 	%rd91, %r190;
	or.b64  	%rd92, %rd90, %rd91;
	cvt.rn.f64.s64 	%fd9, %rd92;
	mul.f64 	%fd10, %fd9, 0d3BF921FB54442D19;
	cvt.rn.f32.f64 	%f105, %fd10;
	neg.f32 	%f106, %f105;
	setp.lt.s32 	%p39, %r187, 0;
	selp.f32 	%f158, %f106, %f105, %p39;
$L__BB0_41:
	setp.ltu.f32 	%p40, %f25, 0f47CE4780;
	add.s32 	%r192, %r235, 1;
	mul.rn.f32 	%f108, %f158, %f158;
	and.b32  	%r193, %r235, 1;
	setp.eq.b32 	%p41, %r193, 1;
	selp.f32 	%f109, %f158, 0f3F800000, %p41;
	fma.rn.f32 	%f110, %f108, %f109, 0f00000000;
	fma.rn.f32 	%f111, %f108, 0f37CBAC00, 0fBAB607ED;
	selp.f32 	%f112, 0fB94D4153, %f111, %p41;
	selp.f32 	%f113, 0f3C0885E4, 0f3D2AAABB, %p41;
	fma.rn.f32 	%f114, %f112, %f108, %f113;
	selp.f32 	%f115, 0fBE2AAAA8, 0fBEFFFFFF, %p41;
	fma.rn.f32 	%f116, %f114, %f108, %f115;
	fma.rn.f32 	%f117, %f116, %f110, %f109;
	and.b32  	%r194, %r192, 2;
	setp.eq.s32 	%p42, %r194, 0;
	mov.f32 	%f118, 0f00000000;
	sub.f32 	%f119, %f118, %f117;
	selp.f32 	%f29, %f117, %f119, %p42;
	@%p40 bra 	$L__BB0_49;
	setp.neu.f32 	%p43, %f25, 0f7F800000;
	@%p43 bra 	$L__BB0_44;
	mov.f32 	%f122, 0f00000000;
	mul.rn.f32 	%f159, %f3, %f122;
	mov.b32 	%r239, 0;
	bra.uni 	$L__BB0_49;
$L__BB0_44:
	mov.b32 	%r70, %f3;
	shl.b32 	%r196, %r70, 8;
	or.b32  	%r71, %r196, -2147483648;
	mov.b64 	%rd118, 0;
	mov.b32 	%r236, 0;
	mov.u64 	%rd116, __cudart_i2opi_f;
	mov.u64 	%rd117, %rd1;
$L__BB0_45:
	.pragma "nounroll";
	ld.global.nc.u32 	%r197, [%rd116];
	mad.wide.u32 	%rd95, %r197, %r71, %rd118;
	shr.u64 	%rd118, %rd95, 32;
	st.local.u32 	[%rd117], %rd95;
	add.s32 	%r236, %r236, 1;
	add.s64 	%rd117, %rd117, 4;
	add.s64 	%rd116, %rd116, 4;
	setp.ne.s32 	%p44, %r236, 6;
	@%p44 bra 	$L__BB0_45;
	shr.u32 	%r198, %r70, 23;
	st.local.u32 	[%rd1+24], %rd118;
	and.b32  	%r74, %r198, 31;
	and.b32  	%r199, %r198, 224;
	add.s32 	%r200, %r199, -128;
	shr.u32 	%r201, %r200, 5;
	mul.wide.u32 	%rd96, %r201, 4;
	sub.s64 	%rd44, %rd1, %rd96;
	ld.local.u32 	%r237, [%rd44+24];
	ld.local.u32 	%r238, [%rd44+20];
	setp.eq.s32 	%p45, %r74, 0;
	@%p45 bra 	$L__BB0_48;
	shf.l.wrap.b32 	%r237, %r238, %r237, %r74;
	ld.local.u32 	%r202, [%rd44+16];
	shf.l.wrap.b32 	%r238, %r202, %r238, %r74;
$L__BB0_48:
	shr.u32 	%r203, %r237, 30;
	shf.l.wrap.b32 	%r204, %r238, %r237, 2;
	shl.b32 	%r205, %r238, 2;
	shr.u32 	%r206, %r204, 31;
	add.s32 	%r207, %r206, %r203;
	neg.s32 	%r208, %r207;
	setp.lt.s32 	%p46, %r70, 0;
	selp.b32 	%r239, %r208, %r207, %p46;
	xor.b32  	%r209, %r204, %r70;
	shr.s32 	%r210, %r204, 31;
	xor.b32  	%r211, %r210, %r204;
	xor.b32  	%r212, %r210, %r205;
	cvt.u64.u32 	%rd97, %r211;
	shl.b64 	%rd98, %rd97, 32;
	cvt.u64.u32 	%rd99, %r212;
	or.b64  	%rd100, %rd98, %rd99;
	cvt.rn.f64.s64 	%fd11, %rd100;
	mul.f64 	%fd12, %fd11, 0d3BF921FB54442D19;
	cvt.rn.f32.f64 	%f120, %fd12;
	neg.f32 	%f121, %f120;
	setp.lt.s32 	%p47, %r209, 0;
	selp.f32 	%f159, %f121, %f120, %p47;
$L__BB0_49:
	mul.f32 	%f123, %f9, %f15;
	mul.f32 	%f124, %f9, %f23;
	mul.rn.f32 	%f125, %f159, %f159;
	and.b32  	%r214, %r239, 1;
	setp.eq.b32 	%p48, %r214, 1;
	selp.f32 	%f126, 0f3F800000, %f159, %p48;
	fma.rn.f32 	%f127, %f125, %f126, 0f00000000;
	fma.rn.f32 	%f128, %f125, 0f37CBAC00, 0fBAB607ED;
	selp.f32 	%f129, %f128, 0fB94D4153, %p48;
	selp.f32 	%f130, 0f3D2AAABB, 0f3C0885E4, %p48;
	fma.rn.f32 	%f131, %f129, %f125, %f130;
	selp.f32 	%f132, 0fBEFFFFFF, 0fBE2AAAA8, %p48;
	fma.rn.f32 	%f133, %f131, %f125, %f132;
	fma.rn.f32 	%f134, %f133, %f127, %f126;
	and.b32  	%r215, %r239, 2;
	setp.eq.s32 	%p49, %r215, 0;
	mov.f32 	%f135, 0f00000000;
	sub.f32 	%f136, %f135, %f134;
	selp.f32 	%f137, %f134, %f136, %p49;
	mul.f32 	%f138, %f23, %f137;
	fma.rn.f32 	%f139, %f123, %f29, %f138;
	st.global.f32 	[%rd2], %f139;
	mul.f32 	%f140, %f123, %f137;
	mul.f32 	%f141, %f23, %f29;
	sub.f32 	%f142, %f140, %f141;
	st.global.f32 	[%rd2+4], %f142;
	mul.f32 	%f143, %f15, %f19;
	st.global.f32 	[%rd2+8], %f143;
	mul.f32 	%f144, %f124, %f29;
	mul.f32 	%f145, %f15, %f137;
	sub.f32 	%f146, %f144, %f145;
	st.global.f32 	[%rd2+12], %f146;
	mul.f32 	%f147, %f124, %f137;
	fma.rn.f32 	%f148, %f15, %f29, %f147;
	st.global.f32 	[%rd2+16], %f148;
	mul.f32 	%f149, %f19, %f23;
	st.global.f32 	[%rd2+20], %f149;
	neg.f32 	%f150, %f29;
	mul.f32 	%f151, %f19, %f150;
	st.global.f32 	[%rd2+24], %f151;
	neg.f32 	%f152, %f137;
	mul.f32 	%f153, %f19, %f152;
	st.global.f32 	[%rd2+28], %f153;
	st.global.f32 	[%rd2+32], %f9;
$L__BB0_50:
	ret;

}


// ===== COMPILED SASS (sm_100) =====

	.target	sm_100

	.elftype	@"ET_EXEC"


//--------------------- .note.nv.tkinfo           --------------------------
	.section	.note.nv.tkinfo,"",@"SHT_NOTE"
	.sectionflags	@"SHF_NOTE_NV_TKINFO"
	.tkinfo
        /*0018*/ 	.word	0x00000002
        /*0030*/ 	.string	""
        /*0030*/ 	.string	"ptxas"
        /*0030*/ 	.string	"Cuda compilation tools, release 13.0, V13.0.88"
        /*0030*/ 	.string	"Build cuda_13.0.r13.0/compiler.36424714_0"
        /*0030*/ 	.string	"-arch sm_100 -m 64 "



//--------------------- .note.nv.cuinfo           --------------------------
	.section	.note.nv.cuinfo,"",@"SHT_NOTE"
	.sectionflags	@"SHF_NOTE_NV_CUINFO"
        /*0018*/ 	.short	0x0002
        /*001a*/ 	.short	0x0064
        /*001c*/ 	.short	0x0082
	.zero		2


//--------------------- .nv.info                  --------------------------
	.section	.nv.info,"",@"SHT_CUDA_INFO"
	.align	4


	//----- nvinfo : EIATTR_REGCOUNT
	.align		4
        /*0000*/ 	.byte	0x04, 0x2f
        /*0002*/ 	.short	(.L_2 - .L_1)
	.align		4
.L_1:
        /*0004*/ 	.word	index@(_Z12euler2rotmatPA3_fPA9_fi)
        /*0008*/ 	.word	0x00000020


	//----- nvinfo : EIATTR_FRAME_SIZE
	.align		4
.L_2:
        /*000c*/ 	.byte	0x04, 0x11
        /*000e*/ 	.short	(.L_4 - .L_3)
	.align		4
.L_3:
        /*0010*/ 	.word	index@(_Z12euler2rotmatPA3_fPA9_fi)
        /*0014*/ 	.word	0x00000000


	//----- nvinfo : EIATTR_MIN_STACK_SIZE
	.align		4
.L_4:
        /*0018*/ 	.byte	0x04, 0x12
        /*001a*/ 	.short	(.L_6 - .L_5)
	.align		4
.L_5:
        /*001c*/ 	.word	index@(_Z12euler2rotmatPA3_fPA9_fi)
        /*0020*/ 	.word	0x00000000
.L_6:


//--------------------- .nv.compat                --------------------------
	.section	.nv.compat,"",@"SHT_CUDA_COMPAT_INFO"
	.align	4
        /*0000*/ 	.byte	0x02, 0x09, 0x00, 0x00, 0x02, 0x02, 0x01, 0x00, 0x02, 0x05, 0x05, 0x00, 0x03, 0x07, 0x01, 0x01
        /*0010*/ 	.byte	0x02, 0x03, 0x00, 0x00, 0x02, 0x06, 0x01, 0x00, 0x04, 0x0b, 0x08, 0x00, 0x01, 0x00, 0x00, 0x00
        /*0020*/ 	.byte	0x00, 0x00, 0x00, 0x00


//--------------------- .nv.info._Z12euler2rotmatPA3_fPA9_fi --------------------------
	.section	.nv.info._Z12euler2rotmatPA3_fPA9_fi,"",@"SHT_CUDA_INFO"
	.sectionflags	@""
	.align	4


	//----- nvinfo : EIATTR_CUDA_API_VERSION
	.align		4
        /*0000*/ 	.byte	0x04, 0x37
        /*0002*/ 	.short	(.L_8 - .L_7)
.L_7:
        /*0004*/ 	.word	0x00000082


	//----- nvinfo : EIATTR_KPARAM_INFO
	.align		4
.L_8:
        /*0008*/ 	.byte	0x04, 0x17
        /*000a*/ 	.short	(.L_10 - .L_9)
.L_9:
        /*000c*/ 	.word	0x00000000
        /*0010*/ 	.short	0x0002
        /*0012*/ 	.short	0x0010
        /*0014*/ 	.byte	0x00, 0xf0, 0x11, 0x00


	//----- nvinfo : EIATTR_KPARAM_INFO
	.align		4
.L_10:
        /*0018*/ 	.byte	0x04, 0x17
        /*001a*/ 	.short	(.L_12 - .L_11)
.L_11:
        /*001c*/ 	.word	0x00000000
        /*0020*/ 	.short	0x0001
        /*0022*/ 	.short	0x0008
        /*0024*/ 	.byte	0x00, 0xf5, 0x21, 0x00


	//----- nvinfo : EIATTR_KPARAM_INFO
	.align		4
.L_12:
        /*0028*/ 	.byte	0x04, 0x17
        /*002a*/ 	.short	(.L_14 - .L_13)
.L_13:
        /*002c*/ 	.word	0x00000000
        /*0030*/ 	.short	0x0000
        /*0032*/ 	.short	0x0000
        /*0034*/ 	.byte	0x00, 0xf5, 0x21, 0x00


	//----- nvinfo : EIATTR_SPARSE_MMA_MASK
	.align		4
.L_14:
        /*0038*/ 	.byte	0x03, 0x50
        /*003a*/ 	.short	0x0000


	//----- nvinfo : EIATTR_MAXREG_COUNT
	.align		4
        /*003c*/ 	.byte	0x03, 0x1b
        /*003e*/ 	.short	0x00ff


	//----- nvinfo : EIATTR_MERCURY_ISA_VERSION
	.align		4
        /*0040*/ 	.byte	0x03, 0x5f
        /*0042*/ 	.short	0x0101


	//----- nvinfo : EIATTR_VRC_CTA_INIT_COUNT
	.align		4
        /*0044*/ 	.byte	0x02, 0x4a
	.zero		1
	.zero		1


	//----- nvinfo : EIATTR_EXIT_INSTR_OFFSETS
	.align		4
        /*0048*/ 	.byte	0x04, 0x1c
        /*004a*/ 	.short	(.L_16 - .L_15)


	//   ....[0]....
.L_15:
        /*004c*/ 	.word	0x00000070


	//   ....[1]....
        /*0050*/ 	.word	0x00002f70


	//----- nvinfo : EIATTR_CRS_STACK_SIZE
	.align		4
.L_16:
        /*0054*/ 	.byte	0x04, 0x1e
        /*0056*/ 	.short	(.L_18 - .L_17)
.L_17:
        /*0058*/ 	.word	0x00000000


	//----- nvinfo : EIATTR_CBANK_PARAM_SIZE
	.align		4
.L_18:
        /*005c*/ 	.byte	0x03, 0x19
        /*005e*/ 	.short	0x0014


	//----- nvinfo : EIATTR_PARAM_CBANK
	.align		4
        /*0060*/ 	.byte	0x04, 0x0a
        /*0062*/ 	.short	(.L_20 - .L_19)
	.align		4
.L_19:
        /*0064*/ 	.word	index@(.nv.constant0._Z12euler2rotmatPA3_fPA9_fi)
        /*0068*/ 	.short	0x0380
        /*006a*/ 	.short	0x0014


	//----- nvinfo : EIATTR_SW_WAR
	.align		4
.L_20:
        /*006c*/ 	.byte	0x04, 0x36
        /*006e*/ 	.short	(.L_22 - .L_21)
.L_21:
        /*0070*/ 	.word	0x00000008
.L_22:


//--------------------- .nv.callgraph             --------------------------
	.section	.nv.callgraph,"",@"SHT_CUDA_CALLGRAPH"
	.align	4
	.sectionentsize	8
	.align		4
        /*0000*/ 	.word	0x00000000
	.align		4
        /*0004*/ 	.word	0xffffffff
	.align		4
        /*0008*/ 	.word	0x00000000
	.align		4
        /*000c*/ 	.word	0xfffffffe
	.align		4
        /*0010*/ 	.word	0x00000000
	.align		4
        /*0014*/ 	.word	0xfffffffd
	.align		4
        /*0018*/ 	.word	0x00000000
	.align		4
        /*001c*/ 	.word	0xfffffffc


//--------------------- .nv.constant4             --------------------------
	.section	.nv.constant4,"a",@progbits
	.align	8
	.align		8
.nv.constant4:
        /*0000*/ 	.dword	__cudart_i2opi_f


//--------------------- .text._Z12euler2rotmatPA3_fPA9_fi --------------------------
	.section	.text._Z12euler2rotmatPA3_fPA9_fi,"ax",@progbits
	.align	128
        .global         _Z12euler2rotmatPA3_fPA9_fi
        .type           _Z12euler2rotmatPA3_fPA9_fi,@function
        .size           _Z12euler2rotmatPA3_fPA9_fi,(.L_x_31 - _Z12euler2rotmatPA3_fPA9_fi)
        .other          _Z12euler2rotmatPA3_fPA9_fi,@"STO_CUDA_ENTRY STV_DEFAULT"
_Z12euler2rotmatPA3_fPA9_fi:
.text._Z12euler2rotmatPA3_fPA9_fi:
[----:B------:R-:W-:Y:S01]  /*0000*/  LDC R1, c[0x0][0x37c] ;  /* 0x0000df00ff017b82 */ /* 0x000fe20000000800 */
[----:B------:R-:W0:Y:S07]  /*0010*/  S2R R0, SR_TID.X ;  /* 0x0000000000007919 */ /* 0x000e2e0000002100 */
[----:B------:R-:W0:Y:S01]  /*0020*/  S2UR UR4, SR_CTAID.X ;  /* 0x00000000000479c3 */ /* 0x000e220000002500 */
[----:B------:R-:W1:Y:S07]  /*0030*/  LDCU UR5, c[0x0][0x390] ;  /* 0x00007200ff0577ac */ /* 0x000e6e0008000800 */
[----:B------:R-:W0:Y:S02]  /*0040*/  LDC R7, c[0x0][0x360] ;  /* 0x0000d800ff077b82 */ /* 0x000e240000000800 */
[----:B0-----:R-:W-:-:S05]  /*0050*/  IMAD R7, R7, UR4, R0 ;  /* 0x0000000407077c24 */ /* 0x001fca000f8e0200 */
[----:B-1----:R-:W-:-:S13]  /*0060*/  ISETP.GE.AND P0, PT, R7, UR5, PT ;  /* 0x0000000507007c0c */ /* 0x002fda000bf06270 */
[----:B------:R-:W-:Y:S05]  /*0070*/  @P0 EXIT ;  /* 0x000000000000094d */ /* 0x000fea0003800000 */
[----:B------:R-:W0:Y:S01]  /*0080*/  LDC.64 R4, c[0x0][0x380] ;  /* 0x0000e000ff047b82 */ /* 0x000e220000000a00 */
[----:B------:R-:W1:Y:S07]  /*0090*/  LDCU.64 UR6, c[0x0][0x358] ;  /* 0x00006b00ff0677ac */ /* 0x000e6e0008000a00 */
[----:B------:R-:W2:Y:S01]  /*00a0*/  LDC.64 R2, c[0x0][0x388] ;  /* 0x0000e200ff027b82 */ /* 0x000ea20000000a00 */
[----:B0-----:R-:W-:-:S05]  /*00b0*/  IMAD.WIDE R4, R7, 0xc, R4 ;  /* 0x0000000c07047825 */ /* 0x001fca00078e0204 */
[----:B-1----:R-:W3:Y:S01]  /*00c0*/  LDG.E R10, desc[UR6][R4.64+0x4] ;  /* 0x00000406040a7981 */ /* 0x002ee2000c1e1900 */
[----:B------:R-:W-:Y:S01]  /*00d0*/  BSSY.RECONVERGENT B0, `(.L_x_0) ;  /* 0x000006f000007945 */ /* 0x000fe20003800200 */
[----:B--2---:R-:W-:Y:S02]  /*00e0*/  IMAD.WIDE R2, R7, 0x24, R2 ;  /* 0x0000002407027825 */ /* 0x004fe400078e0202 */
[----:B------:R-:W5:Y:S04]  /*00f0*/  LDG.E R8, desc[UR6][R4.64] ;  /* 0x0000000604087981 */ /* 0x000f68000c1e1900 */
[----:B------:R0:W5:Y:S01]  /*0100*/  LDG.E R9, desc[UR6][R4.64+0x8] ;  /* 0x0000080604097981 */ /* 0x000162000c1e1900 */
[C---:B---3--:R-:W-:Y:S01]  /*0110*/  FMUL R17, R10.reuse, 0.63661974668502807617 ;  /* 0x3f22f9830a117820 */ /* 0x048fe20000400000 */
[----:B------:R-:W-:-:S04]  /*0120*/  FSETP.GE.AND P0, PT, |R10|, 105615, PT ;  /* 0x47ce47800a00780b */ /* 0x000fc80003f06200 */
[----:B0-----:R-:W-:Y:S01]  /*0130*/  P2R R4, PR, RZ, 0x1 ;  /* 0x00000001ff047803 */ /* 0x001fe20000000000 */
[----:B------:R-:W0:Y:S02]  /*0140*/  F2I.NTZ R17, R17 ;  /* 0x0000001100117305 */ /* 0x000e240000203100 */
[----:B0-----:R-:W-:Y:S01]  /*0150*/  I2FP.F32.S32 R11, R17 ;  /* 0x00000011000b7245 */ /* 0x001fe20000201400 */
[----:B------:R-:W-:-:S04]  /*0160*/  IMAD.MOV.U32 R24, RZ, RZ, R17 ;  /* 0x000000ffff187224 */ /* 0x000fc800078e0011 */
[----:B------:R-:W-:-:S04]  /*0170*/  FFMA R0, R11, -1.5707962512969970703, R10 ;  /* 0xbfc90fda0b007823 */ /* 0x000fc8000000000a */
[----:B------:R-:W-:-:S04]  /*0180*/  FFMA R0, R11, -7.5497894158615963534e-08, R0 ;  /* 0xb3a221680b007823 */ /* 0x000fc80000000000 */
[----:B------:R-:W-:-:S04]  /*0190*/  FFMA R0, R11, -5.3903029534742383927e-15, R0 ;  /* 0xa7c234c50b007823 */ /* 0x000fc80000000000 */
[----:B------:R-:W-:Y:S01]  /*01a0*/  IMAD.MOV.U32 R5, RZ, RZ, R0 ;  /* 0x000000ffff057224 */ /* 0x000fe200078e0000 */
[----:B------:R-:W-:Y:S06]  /*01b0*/  @!P0 BRA `(.L_x_1) ;  /* 0x0000000400808947 */ /* 0x000fec0003800000 */
[----:B------:R-:W-:-:S13]  /*01c0*/  FSETP.NEU.AND P0, PT, |R10|, +INF , PT ;  /* 0x7f8000000a00780b */ /* 0x000fda0003f0d200 */
[----:B------:R-:W-:Y:S01]  /*01d0*/  @!P0 FMUL R5, RZ, R10 ;  /* 0x0000000aff058220 */ /* 0x000fe20000400000 */
[----:B------:R-:W-:Y:S01]  /*01e0*/  @!P0 IMAD.MOV.U32 R17, RZ, RZ, RZ ;  /* 0x000000ffff118224 */ /* 0x000fe200078e00ff */
[----:B------:R-:W-:Y:S06]  /*01f0*/  @!P0 BRA `(.L_x_1) ;  /* 0x0000000400708947 */ /* 0x000fec0003800000 */
[----:B------:R-:W-:Y:S01]  /*0200*/  IMAD.SHL.U32 R4, R10, 0x100, RZ ;  /* 0x000001000a047824 */ /* 0x000fe200078e00ff */
[----:B------:R-:W0:Y:S01]  /*0210*/  LDCU.64 UR8, c[0x4][URZ] ;  /* 0x01000000ff0877ac */ /* 0x000e220008000a00 */
[----:B------:R-:W-:Y:S02]  /*0220*/  IMAD.MOV.U32 R17, RZ, RZ, RZ ;  /* 0x000000ffff117224 */ /* 0x000fe400078e00ff */
[----:B------:R-:W-:Y:S01]  /*0230*/  IMAD.MOV.U32 R19, RZ, RZ, RZ ;  /* 0x000000ffff137224 */ /* 0x000fe200078e00ff */
[----:B------:R-:W-:Y:S01]  /*0240*/  LOP3.LUT R18, R4, 0x80000000, RZ, 0xfc, !PT ;  /* 0x8000000004127812 */ /* 0x000fe200078efcff */
[----:B------:R-:W-:Y:S01]  /*0250*/  UMOV UR5, URZ ;  /* 0x000000ff00057c82 */ /* 0x000fe20008000000 */
[----:B------:R-:W-:-:S05]  /*0260*/  UMOV UR4, URZ ;  /* 0x000000ff00047c82 */ /* 0x000fca0008000000 */
.L_x_2:
[----:B0-----:R-:W-:Y:S01]  /*0270*/  MOV R5, UR9 ;  /* 0x0000000900057c02 */ /* 0x001fe20008000f00 */
[----:B------:R-:W-:-:S05]  /*0280*/  IMAD.U32 R4, RZ, RZ, UR8 ;  /* 0x00000008ff047e24 */ /* 0x000fca000f8e00ff */
[----:B------:R-:W2:Y:S01]  /*0290*/  LDG.E.CONSTANT R5, desc[UR6][R4.64] ;  /* 0x0000000604057981 */ /* 0x000ea2000c1e9900 */
[----:B------:R-:W-:Y:S01]  /*02a0*/  UIADD3 UR4, UPT, UPT, UR4, 0x1, URZ ;  /* 0x0000000104047890 */ /* 0x000fe2000fffe0ff */
[C---:B------:R-:W-:Y:S01]  /*02b0*/  ISETP.EQ.AND P0, PT, R19.reuse, RZ, PT ;  /* 0x000000ff1300720c */ /* 0x040fe20003f02270 */
[----:B------:R-:W-:Y:S01]  /*02c0*/  UIADD3 UR8, UP1, UPT, UR8, 0x4, URZ ;  /* 0x0000000408087890 */ /* 0x000fe2000ff3e0ff */
[C---:B------:R-:W-:Y:S01]  /*02d0*/  ISETP.EQ.AND P1, PT, R19.reuse, 0x4, PT ;  /* 0x000000041300780c */ /* 0x040fe20003f22270 */
[----:B------:R-:W-:Y:S01]  /*02e0*/  UISETP.NE.AND UP0, UPT, UR4, 0x6, UPT ;  /* 0x000000060400788c */ /* 0x000fe2000bf05270 */
[C---:B------:R-:W-:Y:S01]  /*02f0*/  ISETP.EQ.AND P3, PT, R19.reuse, 0xc, PT ;  /* 0x0000000c1300780c */ /* 0x040fe20003f62270 */
[----:B------:R-:W-:Y:S01]  /*0300*/  UIADD3.X UR9, UPT, UPT, URZ, UR9, URZ, UP1, !UPT ;  /* 0x00000009ff097290 */ /* 0x000fe20008ffe4ff */
[C---:B------:R-:W-:Y:S02]  /*0310*/  ISETP.EQ.AND P4, PT, R19.reuse, 0x10, PT ;  /* 0x000000101300780c */ /* 0x040fe40003f82270 */
[----:B------:R-:W-:Y:S01]  /*0320*/  ISETP.EQ.AND P5, PT, R19, 0x14, PT ;  /* 0x000000141300780c */ /* 0x000fe20003fa2270 */
[----:B--2---:R-:W-:-:S03]  /*0330*/  IMAD.WIDE.U32 R6, R5, R18, RZ ;  /* 0x0000001205067225 */ /* 0x004fc600078e00ff */
[----:B------:R-:W-:-:S04]  /*0340*/  IADD3 R6, P2, PT, R6, R17, RZ ;  /* 0x0000001106067210 */ /* 0x000fc80007f5e0ff */
[----:B------:R-:W-:Y:S01]  /*0350*/  IADD3.X R17, PT, PT, R7, UR5, RZ, P2, !PT ;  /* 0x0000000507117c10 */ /* 0x000fe200097fe4ff */
[--C-:B------:R-:W-:Y:S01]  /*0360*/  @P0 IMAD.MOV.U32 R11, RZ, RZ, R6.reuse ;  /* 0x000000ffff0b0224 */ /* 0x100fe200078e0006 */
[C---:B------:R-:W-:Y:S01]  /*0370*/  ISETP.EQ.AND P2, PT, R19.reuse, 0x8, PT ;  /* 0x000000081300780c */ /* 0x040fe20003f42270 */
[--C-:B------:R-:W-:Y:S02]  /*0380*/  @P1 IMAD.MOV.U32 R12, RZ, RZ, R6.reuse ;  /* 0x000000ffff0c1224 */ /* 0x100fe400078e0006 */
[--C-:B------:R-:W-:Y:S02]  /*0390*/  @P3 IMAD.MOV.U32 R14, RZ, RZ, R6.reuse ;  /* 0x000000ffff0e3224 */ /* 0x100fe400078e0006 */
[--C-:B------:R-:W-:Y:S02]  /*03a0*/  @P4 IMAD.MOV.U32 R15, RZ, RZ, R6.reuse ;  /* 0x000000ffff0f4224 */ /* 0x100fe400078e0006 */
[----:B------:R-:W-:Y:S02]  /*03b0*/  @P5 IMAD.MOV.U32 R16, RZ, RZ, R6 ;  /* 0x000000ffff105224 */ /* 0x000fe400078e0006 */
[----:B------:R-:W-:-:S04]  /*03c0*/  VIADD R19, R19, 0x4 ;  /* 0x0000000413137836 */ /* 0x000fc80000000000 */
[----:B------:R-:W-:Y:S01]  /*03d0*/  @P2 IMAD.MOV.U32 R13, RZ, RZ, R6 ;  /* 0x000000ffff0d2224 */ /* 0x000fe200078e0006 */
[----:B------:R-:W-:Y:S06]  /*03e0*/  BRA.U UP0, `(.L_x_2) ;  /* 0xfffffffd00a07547 */ /* 0x000fec000b83ffff */
[----:B------:R-:W-:Y:S01]  /*03f0*/  SHF.R.U32.HI R4, RZ, 0x17, R10 ;  /* 0x00000017ff047819 */ /* 0x000fe2000001160a */
[----:B------:R-:W-:Y:S03]  /*0400*/  BSSY.RECONVERGENT B1, `(.L_x_3) ;  /* 0x0000029000017945 */ /* 0x000fe60003800200 */
[C---:B------:R-:W-:Y:S02]  /*0410*/  LOP3.LUT R5, R4.reuse, 0xe0, RZ, 0xc0, !PT ;  /* 0x000000e004057812 */ /* 0x040fe400078ec0ff */
[----:B------:R-:W-:Y:S02]  /*0420*/  LOP3.LUT P6, RZ, R4, 0x1f, RZ, 0xc0, !PT ;  /* 0x0000001f04ff7812 */ /* 0x000fe400078cc0ff */
[----:B------:R-:W-:-:S04]  /*0430*/  IADD3 R5, PT, PT, R5, -0x80, RZ ;  /* 0xffffff8005057810 */ /* 0x000fc80007ffe0ff */
[----:B------:R-:W-:-:S05]  /*0440*/  SHF.R.U32.HI R5, RZ, 0x5, R5 ;  /* 0x00000005ff057819 */ /* 0x000fca0000011605 */
[----:B------:R-:W-:-:S05]  /*0450*/  IMAD.U32 R19, R5, -0x4, RZ ;  /* 0xfffffffc05137824 */ /* 0x000fca00078e00ff */
[C---:B------:R-:W-:Y:S02]  /*0460*/  ISETP.EQ.AND P3, PT, R19.reuse, -0x18, PT ;  /* 0xffffffe81300780c */ /* 0x040fe40003f62270 */
[C---:B------:R-:W-:Y:S02]  /*0470*/  ISETP.EQ.AND P4, PT, R19.reuse, -0x14, PT ;  /* 0xffffffec1300780c */ /* 0x040fe40003f82270 */
[C---:B------:R-:W-:Y:S02]  /*0480*/  ISETP.EQ.AND P0, PT, R19.reuse, -0x10, PT ;  /* 0xfffffff01300780c */ /* 0x040fe40003f02270 */
[C---:B------:R-:W-:Y:S02]  /*0490*/  ISETP.EQ.AND P1, PT, R19.reuse, -0xc, PT ;  /* 0xfffffff41300780c */ /* 0x040fe40003f22270 */
[C---:B------:R-:W-:Y:S02]  /*04a0*/  ISETP.EQ.AND P2, PT, R19.reuse, -0x8, PT ;  /* 0xfffffff81300780c */ /* 0x040fe40003f42270 */
[----:B------:R-:W-:-:S03]  /*04b0*/  ISETP.EQ.AND P5, PT, R19, 0x4, PT ;  /* 0x000000041300780c */ /* 0x000fc60003fa2270 */
[--C-:B------:R-:W-:Y:S01]  /*04c0*/  @P3 IMAD.MOV.U32 R18, RZ, RZ, R11.reuse ;  /* 0x000000ffff123224 */ /* 0x100fe200078e000b */
[C---:B------:R-:W-:Y:S01]  /*04d0*/  ISETP.EQ.AND P3, PT, R19.reuse, -0x4, PT ;  /* 0xfffffffc1300780c */ /* 0x040fe20003f62270 */
[----:B------:R-:W-:Y:S02]  /*04e0*/  @P4 IMAD.MOV.U32 R5, RZ, RZ, R11 ;  /* 0x000000ffff054224 */ /* 0x000fe400078e000b */
[--C-:B------:R-:W-:Y:S01]  /*04f0*/  @P4 IMAD.MOV.U32 R18, RZ, RZ, R12.reuse ;  /* 0x000000ffff124224 */ /* 0x100fe200078e000c */
[----:B------:R-:W-:Y:S01]  /*0500*/  ISETP.EQ.AND P4, PT, R19, RZ, PT ;  /* 0x000000ff1300720c */ /* 0x000fe20003f82270 */
[----:B------:R-:W-:Y:S02]  /*0510*/  @P0 IMAD.MOV.U32 R5, RZ, RZ, R12 ;  /* 0x000000ffff050224 */ /* 0x000fe400078e000c */
[----:B------:R-:W-:Y:S02]  /*0520*/  @P1 IMAD.MOV.U32 R5, RZ, RZ, R13 ;  /* 0x000000ffff051224 */ /* 0x000fe400078e000d */
[----:B------:R-:W-:-:S02]  /*0530*/  @P2 IMAD.MOV.U32 R5, RZ, RZ, R14 ;  /* 0x000000ffff052224 */ /* 0x000fc400078e000e */
[----:B------:R-:W-:Y:S01]  /*0540*/  @P0 IMAD.MOV.U32 R18, RZ, RZ, R13 ;  /* 0x000000ffff120224 */ /* 0x000fe200078e000d */
[----:B------:R-:W-:Y:S01]  /*0550*/  @P1 MOV R18, R14 ;  /* 0x0000000e00121202 */ /* 0x000fe20000000f00 */
[--C-:B------:R-:W-:Y:S02]  /*0560*/  @P3 IMAD.MOV.U32 R5, RZ, RZ, R15.reuse ;  /* 0x000000ffff053224 */ /* 0x100fe400078e000f */
[----:B------:R-:W-:Y:S02]  /*0570*/  @P2 IMAD.MOV.U32 R18, RZ, RZ, R15 ;  /* 0x000000ffff122224 */ /* 0x000fe400078e000f */
[--C-:B------:R-:W-:Y:S02]  /*0580*/  @P4 IMAD.MOV.U32 R5, RZ, RZ, R16.reuse ;  /* 0x000000ffff054224 */ /* 0x100fe400078e0010 */
[----:B------:R-:W-:Y:S02]  /*0590*/  @P5 IMAD.MOV.U32 R5, RZ, RZ, R17 ;  /* 0x000000ffff055224 */ /* 0x000fe400078e0011 */
[----:B------:R-:W-:-:S02]  /*05a0*/  @P3 IMAD.MOV.U32 R18, RZ, RZ, R16 ;  /* 0x000000ffff123224 */ /* 0x000fc400078e0010 */
[----:B------:R-:W-:Y:S01]  /*05b0*/  @P4 IMAD.MOV.U32 R18, RZ, RZ, R17 ;  /* 0x000000ffff124224 */ /* 0x000fe200078e0011 */
[----:B------:R-:W-:Y:S01]  /*05c0*/  MOV R6, R5 ;  /* 0x0000000500067202 */ /* 0x000fe20000000f00 */
[----:B------:R-:W-:Y:S06]  /*05d0*/  @!P6 BRA `(.L_x_4) ;  /* 0x00000000002ce947 */ /* 0x000fec0003800000 */
[----:B------:R-:W-:Y:S01]  /*05e0*/  @P0 IMAD.MOV.U32 R7, RZ, RZ, R11 ;  /* 0x000000ffff070224 */ /* 0x000fe200078e000b */
[----:B------:R-:W-:Y:S01]  /*05f0*/  ISETP.EQ.AND P0, PT, R19, 0x8, PT ;  /* 0x000000081300780c */ /* 0x000fe20003f02270 */
[----:B------:R-:W-:Y:S01]  /*0600*/  @P1 IMAD.MOV.U32 R7, RZ, RZ, R12 ;  /* 0x000000ffff071224 */ /* 0x000fe200078e000c */
[----:B------:R-:W-:Y:S01]  /*0610*/  LOP3.LUT R5, R4, 0x1f, RZ, 0xc0, !PT ;  /* 0x0000001f04057812 */ /* 0x000fe200078ec0ff */
[----:B------:R-:W-:Y:S02]  /*0620*/  @P2 IMAD.MOV.U32 R7, RZ, RZ, R13 ;  /* 0x000000ffff072224 */ /* 0x000fe400078e000d */
[----:B------:R-:W-:Y:S01]  /*0630*/  @P3 IMAD.MOV.U32 R7, RZ, RZ, R14 ;  /* 0x000000ffff073224 */ /* 0x000fe200078e000e */
[----:B------:R-:W-:Y:S01]  /*0640*/  SHF.L.W.U32.HI R18, R6, R5, R18 ;  /* 0x0000000506127219 */ /* 0x000fe20000010e12 */
[----:B------:R-:W-:Y:S02]  /*0650*/  @P4 IMAD.MOV.U32 R7, RZ, RZ, R15 ;  /* 0x000000ffff074224 */ /* 0x000fe400078e000f */
[----:B------:R-:W-:-:S04]  /*0660*/  @P5 IMAD.MOV.U32 R7, RZ, RZ, R16 ;  /* 0x000000ffff075224 */ /* 0x000fc800078e0010 */
[----:B------:R-:W-:-:S05]  /*0670*/  @P0 IMAD.MOV.U32 R7, RZ, RZ, R17 ;  /* 0x000000ffff070224 */ /* 0x000fca00078e0011 */
[----:B------:R-:W-:-:S07]  /*0680*/  SHF.L.W.U32.HI R6, R7, R5, R6 ;  /* 0x0000000507067219 */ /* 0x000fce0000010e06 */
.L_x_4:
[----:B------:R-:W-:Y:S05]  /*0690*/  BSYNC.RECONVERGENT B1 ;  /* 0x0000000000017941 */ /* 0x000fea0003800200 */
.L_x_3:
[C---:B------:R-:W-:Y:S01]  /*06a0*/  SHF.L.W.U32.HI R19, R6.reuse, 0x2, R18 ;  /* 0x0000000206137819 */ /* 0x040fe20000010e12 */
[----:B------:R-:W-:Y:S01]  /*06b0*/  UMOV UR4, 0x54442d19 ;  /* 0x54442d1900047882 */ /* 0x000fe20000000000 */
[----:B------:R-:W-:Y:S01]  /*06c0*/  SHF.L.U32 R4, R6, 0x2, RZ ;  /* 0x0000000206047819 */ /* 0x000fe200000006ff */
[----:B------:R-:W-:Y:S01]  /*06d0*/  UMOV UR5, 0x3bf921fb ;  /* 0x3bf921fb00057882 */ /* 0x000fe20000000000 */
[----:B------:R-:W-:Y:S02]  /*06e0*/  SHF.R.S32.HI R5, RZ, 0x1f, R19 ;  /* 0x0000001fff057819 */ /* 0x000fe40000011413 */
[----:B------:R-:W-:Y:S02]  /*06f0*/  ISETP.GE.AND P0, PT, R10, RZ, PT ;  /* 0x000000ff0a00720c */ /* 0x000fe40003f06270 */
[C---:B------:R-:W-:Y:S02]  /*0700*/  LOP3.LUT R4, R5.reuse, R4, RZ, 0x3c, !PT ;  /* 0x0000000405047212 */ /* 0x040fe400078e3cff */
[----:B------:R-:W-:-:S02]  /*0710*/  LOP3.LUT R5, R5, R19, RZ, 0x3c, !PT ;  /* 0x0000001305057212 */ /* 0x000fc400078e3cff */
[----:B------:R-:W-:Y:S02]  /*0720*/  SHF.R.U32.HI R17, RZ, 0x1e, R18 ;  /* 0x0000001eff117819 */ /* 0x000fe40000011612 */
[C---:B------:R-:W-:Y:S02]  /*0730*/  LOP3.LUT R18, R19.reuse, R10, RZ, 0x3c, !PT ;  /* 0x0000000a13127212 */ /* 0x040fe400078e3cff */
[----:B------:R-:W0:Y:S01]  /*0740*/  I2F.F64.S64 R4, R4 ;  /* 0x0000000400047312 */ /* 0x000e220000301c00 */
[----:B------:R-:W-:Y:S02]  /*0750*/  LEA.HI R17, R19, R17, RZ, 0x1 ;  /* 0x0000001113117211 */ /* 0x000fe400078f08ff */
[----:B------:R-:W-:-:S03]  /*0760*/  ISETP.GE.AND P1, PT, R18, RZ, PT ;  /* 0x000000ff1200720c */ /* 0x000fc60003f26270 */
[----:B------:R-:W-:-:S04]  /*0770*/  IMAD.MOV R18, RZ, RZ, -R17 ;  /* 0x000000ffff127224 */ /* 0x000fc800078e0a11 */
[----:B------:R-:W-:Y:S01]  /*0780*/  @!P0 IMAD.MOV.U32 R17, RZ, RZ, R18 ;  /* 0x000000ffff118224 */ /* 0x000fe200078e0012 */
[----:B0-----:R-:W-:-:S10]  /*0790*/  DMUL R6, R4, UR4 ;  /* 0x0000000404067c28 */ /* 0x001fd40008000000 */
[----:B------:R-:W0:Y:S02]  /*07a0*/  F2F.F32.F64 R6, R6 ;  /* 0x0000000600067310 */ /* 0x000e240000301000 */
[----:B0-----:R-:W-:-:S07]  /*07b0*/  FSEL R5, -R6, R6, !P1 ;  /* 0x0000000606057208 */ /* 0x001fce0004800100 */
.L_x_1:
[----:B------:R-:W-:Y:S05]  /*07c0*/  BSYNC.RECONVERGENT B0 ;  /* 0x0000000000007941 */ /* 0x000fea0003800200 */
.L_x_0:
[C---:B-----5:R-:W-:Y:S01]  /*07d0*/  FMUL R21, R8.reuse, 0.63661974668502807617 ;  /* 0x3f22f98308157820 */ /* 0x060fe20000400000 */
[----:B------:R-:W-:Y:S02]  /*07e0*/  IMAD.MOV.U32 R7, RZ, RZ, 0x37cbac00 ;  /* 0x37cbac00ff077424 */ /* 0x000fe400078e00ff */
[----:B------:R-:W-:Y:S01]  /*07f0*/  FMUL R4, R5, R5 ;  /* 0x0000000505047220 */ /* 0x000fe20000400000 */
[C---:B------:R-:W-:Y:S01]  /*0800*/  LOP3.LUT R18, R17.reuse, 0x1, RZ, 0xc0, !PT ;  /* 0x0000000111127812 */ /* 0x040fe200078ec0ff */
[----:B------:R-:W-:Y:S01]  /*0810*/  IMAD.MOV.U32 R19, RZ, RZ, 0x3c0885e4 ;  /* 0x3c0885e4ff137424 */ /* 0x000fe200078e00ff */
[----:B------:R-:W-:Y:S01]  /*0820*/  FSETP.GE.AND P1, PT, |R8|, 105615, PT ;  /* 0x47ce47800800780b */ /* 0x000fe20003f26200 */
[----:B------:R-:W0:Y:S01]  /*0830*/  F2I.NTZ R21, R21 ;  /* 0x0000001500157305 */ /* 0x000e220000203100 */
[----:B------:R-:W-:Y:S01]  /*0840*/  FFMA R6, R4, R7, -0.0013887860113754868507 ;  /* 0xbab607ed04067423 */ /* 0x000fe20000000007 */
[----:B------:R-:W-:Y:S01]  /*0850*/  ISETP.NE.U32.AND P0, PT, R18, 0x1, PT ;  /* 0x000000011200780c */ /* 0x000fe20003f05070 */
[----:B------:R-:W-:Y:S01]  /*0860*/  IMAD.MOV.U32 R18, RZ, RZ, 0x3e2aaaa8 ;  /* 0x3e2aaaa8ff127424 */ /* 0x000fe200078e00ff */
[----:B------:R-:W-:Y:S02]  /*0870*/  BSSY.RECONVERGENT B0, `(.L_x_5) ;  /* 0x0000074000007945 */ /* 0x000fe40003800200 */
[----:B------:R-:W-:Y:S01]  /*0880*/  FSEL R7, R6, -0.00019574658654164522886, P0 ;  /* 0xb94d415306077808 */ /* 0x000fe20000000000 */
[----:B------:R-:W-:Y:S01]  /*0890*/  VIADD R6, R17, 0x1 ;  /* 0x0000000111067836 */ /* 0x000fe20000000000 */
[----:B------:R-:W-:-:S02]  /*08a0*/  FSEL R19, R19, 0.041666727513074874878, !P0 ;  /* 0x3d2aaabb13137808 */ /* 0x000fc40004000000 */
[----:B------:R-:W-:-:S03]  /*08b0*/  FSEL R17, R5, 1, !P0 ;  /* 0x3f80000005117808 */ /* 0x000fc60004000000 */
[----:B------:R-:W-:Y:S01]  /*08c0*/  FFMA R7, R4, R7, R19 ;  /* 0x0000000704077223 */ /* 0x000fe20000000013 */
[----:B------:R-:W-:Y:S02]  /*08d0*/  FSEL R19, -R18, -0.4999999701976776123, !P0 ;  /* 0xbeffffff12137808 */ /* 0x000fe40004000100 */
[----:B0-----:R-:W-:Y:S02]  /*08e0*/  I2FP.F32.S32 R23, R21 ;  /* 0x0000001500177245 */ /* 0x001fe40000201400 */
[----:B------:R-:W-:Y:S01]  /*08f0*/  LOP3.LUT P0, RZ, R6, 0x2, RZ, 0xc0, !PT ;  /* 0x0000000206ff7812 */ /* 0x000fe2000780c0ff */
[C---:B------:R-:W-:Y:S01]  /*0900*/  FFMA R7, R4.reuse, R7, R19 ;  /* 0x0000000704077223 */ /* 0x040fe20000000013 */
[----:B------:R-:W-:Y:S01]  /*0910*/  FFMA R4, R4, R17, RZ ;  /* 0x0000001104047223 */ /* 0x000fe200000000ff */
[C---:B------:R-:W-:Y:S01]  /*0920*/  FFMA R6, R23.reuse, -1.5707962512969970703, R8 ;  /* 0xbfc90fda17067823 */ /* 0x040fe20000000008 */
[----:B------:R-:W-:Y:S02]  /*0930*/  IMAD.MOV.U32 R19, RZ, RZ, R21 ;  /* 0x000000ffff137224 */ /* 0x000fe400078e0015 */
[----:B------:R-:W-:Y:S01]  /*0940*/  FFMA R17, R4, R7, R17 ;  /* 0x0000000704117223 */ /* 0x000fe20000000011 */
[----:B------:R-:W-:Y:S01]  /*0950*/  FFMA R6, R23, -7.5497894158615963534e-08, R6 ;  /* 0xb3a2216817067823 */ /* 0x000fe20000000006 */
[----:B------:R-:W-:-:S03]  /*0960*/  P2R R4, PR, RZ, 0x2 ;  /* 0x00000002ff047803 */ /* 0x000fc60000000000 */
[----:B------:R-:W-:Y:S02]  /*0970*/  FFMA R18, R23, -5.3903029534742383927e-15, R6 ;  /* 0xa7c234c517127823 */ /* 0x000fe40000000006 */
[----:B------:R-:W-:-:S03]  /*0980*/  @P0 FADD R17, RZ, -R17 ;  /* 0x80000011ff110221 */ /* 0x000fc60000000000 */
[----:B------:R-:W-:Y:S01]  /*0990*/  MOV R4, R18 ;  /* 0x0000001200047202 */ /* 0x000fe20000000f00 */
        /* <DEDUP_REMOVED lines=12> */
.L_x_7:
[----:B0-----:R-:W-:Y:S02]  /*0a60*/  IMAD.U32 R5, RZ, RZ, UR9 ;  /* 0x00000009ff057e24 */ /* 0x001fe4000f8e00ff */
[----:B------:R-:W-:-:S05]  /*0a70*/  IMAD.U32 R4, RZ, RZ, UR8 ;  /* 0x00000008ff047e24 */ /* 0x000fca000f8e00ff */
[----:B------:R-:W2:Y:S01]  /*0a80*/  LDG.E.CONSTANT R5, desc[UR6][R4.64] ;  /* 0x0000000604057981 */ /* 0x000ea2000c1e9900 */
[C---:B------:R-:W-:Y:S01]  /*0a90*/  ISETP.EQ.AND P4, PT, R22.reuse, RZ, PT ;  /* 0x000000ff1600720c */ /* 0x040fe20003f82270 */
[----:B------:R-:W-:Y:S01]  /*0aa0*/  UIADD3 UR4, UPT, UPT, UR4, 0x1, URZ ;  /* 0x0000000104047890 */ /* 0x000fe2000fffe0ff */
[C---:B------:R-:W-:Y:S01]  /*0ab0*/  ISETP.EQ.AND P3, PT, R22.reuse, 0x4, PT ;  /* 0x000000041600780c */ /* 0x040fe20003f62270 */
[----:B------:R-:W-:Y:S01]  /*0ac0*/  UIADD3 UR8, UP1, UPT, UR8, 0x4, URZ ;  /* 0x0000000408087890 */ /* 0x000fe2000ff3e0ff */
[C---:B------:R-:W-:Y:S01]  /*0ad0*/  ISETP.EQ.AND P2, PT, R22.reuse, 0x8, PT ;  /* 0x000000081600780c */ /* 0x040fe20003f42270 */
[----:B------:R-:W-:Y:S01]  /*0ae0*/  UISETP.NE.AND UP0, UPT, UR4, 0x6, UPT ;  /* 0x000000060400788c */ /* 0x000fe2000bf05270 */
[----:B------:R-:W-:Y:S01]  /*0af0*/  ISETP.EQ.AND P1, PT, R22, 0xc, PT ;  /* 0x0000000c1600780c */ /* 0x000fe20003f22270 */
[----:B------:R-:W-:Y:S01]  /*0b00*/  UIADD3.X UR9, UPT, UPT, URZ, UR9, URZ, UP1, !UPT ;  /* 0x00000009ff097290 */ /* 0x000fe20008ffe4ff */
[----:B--2---:R-:W-:-:S03]  /*0b10*/  IMAD.WIDE.U32 R6, R5, R20, RZ ;  /* 0x0000001405067225 */ /* 0x004fc600078e00ff */
[----:B------:R-:W-:-:S04]  /*0b20*/  IADD3 R6, P0, PT, R6, R21, RZ ;  /* 0x0000001506067210 */ /* 0x000fc80007f1e0ff */
[----:B------:R-:W-:Y:S01]  /*0b30*/  IADD3.X R21, PT, PT, R7, UR5, RZ, P0, !PT ;  /* 0x0000000507157c10 */ /* 0x000fe200087fe4ff */
[--C-:B------:R-:W-:Y:S01]  /*0b40*/  @P4 IMAD.MOV.U32 R11, RZ, RZ, R6.reuse ;  /* 0x000000ffff0b4224 */ /* 0x100fe200078e0006 */
[C---:B------:R-:W-:Y:S01]  /*0b50*/  ISETP.EQ.AND P0, PT, R22.reuse, 0x10, PT ;  /* 0x000000101600780c */ /* 0x040fe20003f02270 */
[--C-:B------:R-:W-:Y:S01]  /*0b60*/  @P2 IMAD.MOV.U32 R13, RZ, RZ, R6.reuse ;  /* 0x000000ffff0d2224 */ /* 0x100fe200078e0006 */
[C---:B------:R-:W-:Y:S01]  /*0b70*/  ISETP.EQ.AND P4, PT, R22.reuse, 0x14, PT ;  /* 0x000000141600780c */ /* 0x040fe20003f82270 */
[----:B------:R-:W-:Y:S01]  /*0b80*/  @P1 IMAD.MOV.U32 R14, RZ, RZ, R6 ;  /* 0x000000ffff0e1224 */ /* 0x000fe200078e0006 */
[----:B------:R-:W-:Y:S01]  /*0b90*/  @P3 MOV R12, R6 ;  /* 0x00000006000c3202 */ /* 0x000fe20000000f00 */
[----:B------:R-:W-:-:S08]  /*0ba0*/  VIADD R22, R22, 0x4 ;  /* 0x0000000416167836 */ /* 0x000fd00000000000 */
[--C-:B------:R-:W-:Y:S02]  /*0bb0*/  @P0 IMAD.MOV.U32 R15, RZ, RZ, R6.reuse ;  /* 0x000000ffff0f0224 */ /* 0x100fe400078e0006 */
[----:B------:R-:W-:Y:S01]  /*0bc0*/  @P4 IMAD.MOV.U32 R16, RZ, RZ, R6 ;  /* 0x000000ffff104224 */ /* 0x000fe200078e0006 */
[----:B------:R-:W-:Y:S06]  /*0bd0*/  BRA.U UP0, `(.L_x_7) ;  /* 0xfffffffd00a07547 */ /* 0x000fec000b83ffff */
[----:B------:R-:W-:Y:S01]  /*0be0*/  SHF.R.U32.HI R4, RZ, 0x17, R8 ;  /* 0x00000017ff047819 */ /* 0x000fe20000011608 */
[----:B------:R-:W-:Y:S03]  /*0bf0*/  BSSY.RECONVERGENT B1, `(.L_x_8) ;  /* 0x0000029000017945 */ /* 0x000fe60003800200 */
[C---:B------:R-:W-:Y:S02]  /*0c00*/  LOP3.LUT R5, R4.reuse, 0xe0, RZ, 0xc0, !PT ;  /* 0x000000e004057812 */ /* 0x040fe400078ec0ff */
[----:B------:R-:W-:-:S03]  /*0c10*/  LOP3.LUT P6, RZ, R4, 0x1f, RZ, 0xc0, !PT ;  /* 0x0000001f04ff7812 */ /* 0x000fc600078cc0ff */
[----:B------:R-:W-:-:S05]  /*0c20*/  VIADD R5, R5, 0xffffff80 ;  /* 0xffffff8005057836 */ /* 0x000fca0000000000 */
[----:B------:R-:W-:-:S05]  /*0c30*/  SHF.R.U32.HI R5, RZ, 0x5, R5 ;  /* 0x00000005ff057819 */ /* 0x000fca0000011605 */
[----:B------:R-:W-:-:S05]  /*0c40*/  IMAD.U32 R22, R5, -0x4, RZ ;  /* 0xfffffffc05167824 */ /* 0x000fca00078e00ff */
[C---:B------:R-:W-:Y:S02]  /*0c50*/  ISETP.EQ.AND P2, PT, R22.reuse, -0x18, PT ;  /* 0xffffffe81600780c */ /* 0x040fe40003f42270 */
[C---:B------:R-:W-:Y:S02]  /*0c60*/  ISETP.EQ.AND P3, PT, R22.reuse, -0x14, PT ;  /* 0xffffffec1600780c */ /* 0x040fe40003f62270 */
[C---:B------:R-:W-:Y:S02]  /*0c70*/  ISETP.EQ.AND P0, PT, R22.reuse, -0x10, PT ;  /* 0xfffffff01600780c */ /* 0x040fe40003f02270 */
[C---:B------:R-:W-:Y:S02]  /*0c80*/  ISETP.EQ.AND P1, PT, R22.reuse, -0xc, PT ;  /* 0xfffffff41600780c */ /* 0x040fe40003f22270 */
[C---:B------:R-:W-:Y:S02]  /*0c90*/  ISETP.EQ.AND P4, PT, R22.reuse, RZ, PT ;  /* 0x000000ff1600720c */ /* 0x040fe40003f82270 */
[----:B------:R-:W-:-:S03]  /*0ca0*/  ISETP.EQ.AND P5, PT, R22, 0x4, PT ;  /* 0x000000041600780c */ /* 0x000fc60003fa2270 */
[----:B------:R-:W-:Y:S02]  /*0cb0*/  @P2 MOV R20, R11 ;  /* 0x0000000b00142202 */ /* 0x000fe40000000f00 */
[C---:B------:R-:W-:Y:S01]  /*0cc0*/  ISETP.EQ.AND P2, PT, R22.reuse, -0x8, PT ;  /* 0xfffffff81600780c */ /* 0x040fe20003f42270 */
[----:B------:R-:W-:Y:S02]  /*0cd0*/  @P3 IMAD.MOV.U32 R5, RZ, RZ, R11 ;  /* 0x000000ffff053224 */ /* 0x000fe400078e000b */
[--C-:B------:R-:W-:Y:S01]  /*0ce0*/  @P3 IMAD.MOV.U32 R20, RZ, RZ, R12.reuse ;  /* 0x000000ffff143224 */ /* 0x100fe200078e000c */
[----:B------:R-:W-:Y:S01]  /*0cf0*/  ISETP.EQ.AND P3, PT, R22, -0x4, PT ;  /* 0xfffffffc1600780c */ /* 0x000fe20003f62270 */
[----:B------:R-:W-:Y:S02]  /*0d00*/  @P0 IMAD.MOV.U32 R5, RZ, RZ, R12 ;  /* 0x000000ffff050224 */ /* 0x000fe400078e000c */
[--C-:B------:R-:W-:Y:S02]  /*0d10*/  @P1 IMAD.MOV.U32 R5, RZ, RZ, R13.reuse ;  /* 0x000000ffff051224 */ /* 0x100fe400078e000d */
[----:B------:R-:W-:-:S02]  /*0d20*/  @P0 IMAD.MOV.U32 R20, RZ, RZ, R13 ;  /* 0x000000ffff140224 */ /* 0x000fc400078e000d */
[--C-:B------:R-:W-:Y:S02]  /*0d30*/  @P1 IMAD.MOV.U32 R20, RZ, RZ, R14.reuse ;  /* 0x000000ffff141224 */ /* 0x100fe400078e000e */
[----:B------:R-:W-:Y:S01]  /*0d40*/  @P2 IMAD.MOV.U32 R5, RZ, RZ, R14 ;  /* 0x000000ffff052224 */ /* 0x000fe200078e000e */
[----:B------:R-:W-:-:S03]  /*0d50*/  @P2 MOV R20, R15 ;  /* 0x0000000f00142202 */ /* 0x000fc60000000f00 */
[----:B------:R-:W-:Y:S02]  /*0d60*/  @P3 IMAD.MOV.U32 R5, RZ, RZ, R15 ;  /* 0x000000ffff053224 */ /* 0x000fe400078e000f */
[--C-:B------:R-:W-:Y:S02]  /*0d70*/  @P4 IMAD.MOV.U32 R5, RZ, RZ, R16.reuse ;  /* 0x000000ffff054224 */ /* 0x100fe400078e0010 */
[--C-:B------:R-:W-:Y:S02]  /*0d80*/  @P5 IMAD.MOV.U32 R5, RZ, RZ, R21.reuse ;  /* 0x000000ffff055224 */ /* 0x100fe400078e0015 */
[----:B------:R-:W-:Y:S02]  /*0d90*/  @P3 IMAD.MOV.U32 R20, RZ, RZ, R16 ;  /* 0x000000ffff143224 */ /* 0x000fe400078e0010 */
[----:B------:R-:W-:Y:S02]  /*0da0*/  @P4 IMAD.MOV.U32 R20, RZ, RZ, R21 ;  /* 0x000000ffff144224 */ /* 0x000fe400078e0015 */
[----:B------:R-:W-:Y:S01]  /*0db0*/  IMAD.MOV.U32 R6, RZ, RZ, R5 ;  /* 0x000000ffff067224 */ /* 0x000fe200078e0005 */
[----:B------:R-:W-:Y:S06]  /*0dc0*/  @!P6 BRA `(.L_x_9) ;  /* 0x00000000002ce947 */ /* 0x000fec0003800000 */
[----:B------:R-:W-:Y:S01]  /*0dd0*/  @P0 IMAD.MOV.U32 R7, RZ, RZ, R11 ;  /* 0x000000ffff070224 */ /* 0x000fe200078e000b */
[----:B------:R-:W-:Y:S02]  /*0de0*/  ISETP.EQ.AND P0, PT, R22, 0x8, PT ;  /* 0x000000081600780c */ /* 0x000fe40003f02270 */
[----:B------:R-:W-:Y:S01]  /*0df0*/  @P1 MOV R7, R12 ;  /* 0x0000000c00071202 */ /* 0x000fe20000000f00 */
[----:B------:R-:W-:Y:S01]  /*0e00*/  @P2 IMAD.MOV.U32 R7, RZ, RZ, R13 ;  /* 0x000000ffff072224 */ /* 0x000fe200078e000d */
[----:B------:R-:W-:Y:S01]  /*0e10*/  LOP3.LUT R5, R4, 0x1f, RZ, 0xc0, !PT ;  /* 0x0000001f04057812 */ /* 0x000fe200078ec0ff */
[----:B------:R-:W-:Y:S02]  /*0e20*/  @P3 IMAD.MOV.U32 R7, RZ, RZ, R14 ;  /* 0x000000ffff073224 */ /* 0x000fe400078e000e */
[----:B------:R-:W-:Y:S01]  /*0e30*/  @P4 IMAD.MOV.U32 R7, RZ, RZ, R15 ;  /* 0x000000ffff074224 */ /* 0x000fe200078e000f */
[----:B------:R-:W-:Y:S01]  /*0e40*/  SHF.L.W.U32.HI R20, R6, R5, R20 ;  /* 0x0000000506147219 */ /* 0x000fe20000010e14 */
[----:B------:R-:W-:-:S04]  /*0e50*/  @P5 IMAD.MOV.U32 R7, RZ, RZ, R16 ;  /* 0x000000ffff075224 */ /* 0x000fc800078e0010 */
[----:B------:R-:W-:-:S05]  /*0e60*/  @P0 IMAD.MOV.U32 R7, RZ, RZ, R21 ;  /* 0x000000ffff070224 */ /* 0x000fca00078e0015 */
[----:B------:R-:W-:-:S07]  /*0e70*/  SHF.L.W.U32.HI R6, R7, R5, R6 ;  /* 0x0000000507067219 */ /* 0x000fce0000010e06 */
.L_x_9:
[----:B------:R-:W-:Y:S05]  /*0e80*/  BSYNC.RECONVERGENT B1 ;  /* 0x0000000000017941 */ /* 0x000fea0003800200 */
.L_x_8:
[C-C-:B------:R-:W-:Y:S01]  /*0e90*/  SHF.L.W.U32.HI R21, R6.reuse, 0x2, R20.reuse ;  /* 0x0000000206157819 */ /* 0x140fe20000010e14 */
[----:B------:R-:W-:Y:S01]  /*0ea0*/  IMAD.SHL.U32 R4, R6, 0x4, RZ ;  /* 0x0000000406047824 */ /* 0x000fe200078e00ff */
[----:B------:R-:W-:Y:S01]  /*0eb0*/  UMOV UR4, 0x54442d19 ;  /* 0x54442d1900047882 */ /* 0x000fe20000000000 */
[----:B------:R-:W-:Y:S01]  /*0ec0*/  UMOV UR5, 0x3bf921fb ;  /* 0x3bf921fb00057882 */ /* 0x000fe20000000000 */
[----:B------:R-:W-:Y:S02]  /*0ed0*/  SHF.R.S32.HI R5, RZ, 0x1f, R21 ;  /* 0x0000001fff057819 */ /* 0x000fe40000011415 */
[----:B------:R-:W-:Y:S02]  /*0ee0*/  SHF.R.U32.HI R20, RZ, 0x1e, R20 ;  /* 0x0000001eff147819 */ /* 0x000fe40000011614 */
[C---:B------:R-:W-:Y:S02]  /*0ef0*/  LOP3.LUT R4, R5.reuse, R4, RZ, 0x3c, !PT ;  /* 0x0000000405047212 */ /* 0x040fe400078e3cff */
[----:B------:R-:W-:-:S02]  /*0f00*/  LOP3.LUT R5, R5, R21, RZ, 0x3c, !PT ;  /* 0x0000001505057212 */ /* 0x000fc400078e3cff */
[----:B------:R-:W-:Y:S02]  /*0f10*/  ISETP.GE.AND P0, PT, R8, RZ, PT ;  /* 0x000000ff0800720c */ /* 0x000fe40003f06270 */
[C---:B------:R-:W-:Y:S02]  /*0f20*/  LOP3.LUT R22, R21.reuse, R8, RZ, 0x3c, !PT ;  /* 0x0000000815167212 */ /* 0x040fe400078e3cff */
[----:B------:R-:W0:Y:S01]  /*0f30*/  I2F.F64.S64 R4, R4 ;  /* 0x0000000400047312 */ /* 0x000e220000301c00 */
[----:B------:R-:W-:Y:S02]  /*0f40*/  LEA.HI R21, R21, R20, RZ, 0x1 ;  /* 0x0000001415157211 */ /* 0x000fe400078f08ff */
[----:B------:R-:W-:-:S03]  /*0f50*/  ISETP.GE.AND P1, PT, R22, RZ, PT ;  /* 0x000000ff1600720c */ /* 0x000fc60003f26270 */
[----:B------:R-:W-:-:S05]  /*0f60*/  IMAD.MOV R20, RZ, RZ, -R21 ;  /* 0x000000ffff147224 */ /* 0x000fca00078e0a15 */
[----:B------:R-:W-:Y:S01]  /*0f70*/  @!P0 MOV R21, R20 ;  /* 0x0000001400158202 */ /* 0x000fe20000000f00 */
[----:B0-----:R-:W-:-:S10]  /*0f80*/  DMUL R6, R4, UR4 ;  /* 0x0000000404067c28 */ /* 0x001fd40008000000 */
[----:B------:R-:W0:Y:S02]  /*0f90*/  F2F.F32.F64 R6, R6 ;  /* 0x0000000600067310 */ /* 0x000e240000301000 */
[----:B0-----:R-:W-:-:S07]  /*0fa0*/  FSEL R4, -R6, R6, !P1 ;  /* 0x0000000606047208 */ /* 0x001fce0004800100 */
.L_x_6:
[----:B------:R-:W-:Y:S05]  /*0fb0*/  BSYNC.RECONVERGENT B0 ;  /* 0x0000000000007941 */ /* 0x000fea0003800200 */
.L_x_5:
[----:B------:R-:W-:Y:S02]  /*0fc0*/  IMAD.MOV.U32 R20, RZ, RZ, 0x37cbac00 ;  /* 0x37cbac00ff147424 */ /* 0x000fe400078e00ff */
[----:B------:R-:W-:Y:S01]  /*0fd0*/  FMUL R5, R4, R4 ;  /* 0x0000000404057220 */ /* 0x000fe20000400000 */
[----:B------:R-:W-:Y:S01]  /*0fe0*/  LOP3.LUT R7, R21, 0x1, RZ, 0xc0, !PT ;  /* 0x0000000115077812 */ /* 0x000fe200078ec0ff */
[----:B------:R-:W-:Y:S01]  /*0ff0*/  IMAD.MOV.U32 R26, RZ, RZ, 0x3c0885e4 ;  /* 0x3c0885e4ff1a7424 */ /* 0x000fe200078e00ff */
[----:B------:R-:W-:Y:S01]  /*1000*/  FSETP.GE.AND P2, PT, |R10|, 105615, PT ;  /* 0x47ce47800a00780b */ /* 0x000fe20003f46200 */
[----:B------:R-:W-:Y:S01]  /*1010*/  FFMA R6, R5, R20, -0.0013887860113754868507 ;  /* 0xbab607ed05067423 */ /* 0x000fe20000000014 */
[----:B------:R-:W-:Y:S01]  /*1020*/  ISETP.NE.U32.AND P0, PT, R7, 0x1, PT ;  /* 0x000000010700780c */ /* 0x000fe20003f05070 */
[----:B------:R-:W-:Y:S01]  /*1030*/  VIADD R7, R21, 0x1 ;  /* 0x0000000115077836 */ /* 0x000fe20000000000 */
[----:B------:R-:W-:Y:S01]  /*1040*/  BSSY.RECONVERGENT B0, `(.L_x_10) ;  /* 0x000006c000007945 */ /* 0x000fe20003800200 */
[----:B------:R-:W-:Y:S01]  /*1050*/  IMAD.MOV.U32 R21, RZ, RZ, 0x3e2aaaa8 ;  /* 0x3e2aaaa8ff157424 */ /* 0x000fe200078e00ff */
[----:B------:R-:W-:-:S02]  /*1060*/  FSEL R6, R6, -0.00019574658654164522886, P0 ;  /* 0xb94d415306067808 */ /* 0x000fc40000000000 */
[----:B------:R-:W-:Y:S02]  /*1070*/  FSEL R26, R26, 0.041666727513074874878, !P0 ;  /* 0x3d2aaabb1a1a7808 */ /* 0x000fe40004000000 */
[----:B------:R-:W-:Y:S02]  /*1080*/  LOP3.LUT P1, RZ, R7, 0x2, RZ, 0xc0, !PT ;  /* 0x0000000207ff7812 */ /* 0x000fe4000782c0ff */
[----:B------:R-:W-:Y:S01]  /*1090*/  FSEL R22, R4, 1, !P0 ;  /* 0x3f80000004167808 */ /* 0x000fe20004000000 */
[----:B------:R-:W-:Y:S01]  /*10a0*/  FFMA R6, R5, R6, R26 ;  /* 0x0000000605067223 */ /* 0x000fe2000000001a */
[----:B------:R-:W-:-:S03]  /*10b0*/  FSEL R23, -R21, -0.4999999701976776123, !P0 ;  /* 0xbeffffff15177808 */ /* 0x000fc60004000100 */
[C---:B------:R-:W-:Y:S02]  /*10c0*/  FFMA R7, R5.reuse, R22, RZ ;  /* 0x0000001605077223 */ /* 0x040fe400000000ff */
[----:B------:R-:W-:-:S04]  /*10d0*/  FFMA R6, R5, R6, R23 ;  /* 0x0000000605067223 */ /* 0x000fc80000000017 */
[----:B------:R-:W-:-:S04]  /*10e0*/  FFMA R22, R7, R6, R22 ;  /* 0x0000000607167223 */ /* 0x000fc80000000016 */
[----:B------:R-:W-:Y:S01]  /*10f0*/  @P1 FADD R22, RZ, -R22 ;  /* 0x80000016ff161221 */ /* 0x000fe20000000000 */
[----:B------:R-:W-:Y:S06]  /*1100*/  @!P2 BRA `(.L_x_11) ;  /* 0x00000004007ca947 */ /* 0x000fec0003800000 */
[----:B------:R-:W-:-:S13]  /*1110*/  FSETP.NEU.AND P0, PT, |R10|, +INF , PT ;  /* 0x7f8000000a00780b */ /* 0x000fda0003f0d200 */
[----:B------:R-:W-:Y:S01]  /*1120*/  @!P0 FMUL R0, RZ, R10 ;  /* 0x0000000aff008220 */ /* 0x000fe20000400000 */
[----:B------:R-:W-:Y:S01]  /*1130*/  @!P0 IMAD.MOV.U32 R24, RZ, RZ, RZ ;  /* 0x000000ffff188224 */ /* 0x000fe200078e00ff */
[----:B------:R-:W-:Y:S06]  /*1140*/  @!P0 BRA `(.L_x_11) ;  /* 0x00000004006c8947 */ /* 0x000fec0003800000 */
[----:B------:R-:W-:Y:S02]  /*1150*/  IMAD.SHL.U32 R0, R10, 0x100, RZ ;  /* 0x000001000a007824 */ /* 0x000fe400078e00ff */
[----:B------:R-:W-:Y:S02]  /*1160*/  HFMA2 R23, -RZ, RZ, 0, 0 ;  /* 0x00000000ff177431 */ /* 0x000fe400000001ff */
[----:B------:R-:W-:Y:S01]  /*1170*/  IMAD.MOV.U32 R24, RZ, RZ, RZ ;  /* 0x000000ffff187224 */ /* 0x000fe200078e00ff */
[----:B------:R-:W0:Y:S01]  /*1180*/  LDCU.64 UR8, c[0x4][URZ] ;  /* 0x01000000ff0877ac */ /* 0x000e220008000a00 */
[----:B------:R-:W-:Y:S01]  /*1190*/  LOP3.LUT R25, R0, 0x80000000, RZ, 0xfc, !PT ;  /* 0x8000000000197812 */ /* 0x000fe200078efcff */
[----:B------:R-:W-:Y:S01]  /*11a0*/  UMOV UR5, URZ ;  /* 0x000000ff00057c82 */ /* 0x000fe20008000000 */
[----:B------:R-:W-:-:S05]  /*11b0*/  UMOV UR4, URZ ;  /* 0x000000ff00047c82 */ /* 0x000fca0008000000 */
.L_x_12:
[----:B0-----:R-:W-:Y:S02]  /*11c0*/  IMAD.U32 R4, RZ, RZ, UR8 ;  /* 0x00000008ff047e24 */ /* 0x001fe4000f8e00ff */
        /* <DEDUP_REMOVED lines=16> */
[--C-:B------:R-:W-:Y:S01]  /*12d0*/  @P1 IMAD.MOV.U32 R12, RZ, RZ, R0.reuse ;  /* 0x000000ffff0c1224 */ /* 0x100fe200078e0000 */
[----:B------:R-:W-:Y:S01]  /*12e0*/  @P3 MOV R14, R0 ;  /* 0x00000000000e3202 */ /* 0x000fe20000000f00 */
[--C-:B------:R-:W-:Y:S02]  /*12f0*/  @P4 IMAD.MOV.U32 R15, RZ, RZ, R0.reuse ;  /* 0x000000ffff0f4224 */ /* 0x100fe400078e0000 */
[----:B------:R-:W-:Y:S02]  /*1300*/  @P5 IMAD.MOV.U32 R16, RZ, RZ, R0 ;  /* 0x000000ffff105224 */ /* 0x000fe400078e0000 */
[----:B------:R-:W-:-:S06]  /*1310*/  VIADD R24, R24, 0x4 ;  /* 0x0000000418187836 */ /* 0x000fcc0000000000 */
        /* <DEDUP_REMOVED lines=15> */
[----:B------:R-:W-:Y:S01]  /*1410*/  @P3 IMAD.MOV.U32 R0, RZ, RZ, R11 ;  /* 0x000000ffff003224 */ /* 0x000fe200078e000b */
[C---:B------:R-:W-:Y:S01]  /*1420*/  ISETP.EQ.AND P3, PT, R7.reuse, -0x4, PT ;  /* 0xfffffffc0700780c */ /* 0x040fe20003f62270 */
[--C-:B------:R-:W-:Y:S01]  /*1430*/  @P4 IMAD.MOV.U32 R0, RZ, RZ, R12.reuse ;  /* 0x000000ffff004224 */ /* 0x100fe200078e000c */
[----:B------:R-:W-:Y:S01]  /*1440*/  @P4 MOV R4, R11 ;  /* 0x0000000b00044202 */ /* 0x000fe20000000f00 */
[----:B------:R-:W-:Y:S01]  /*1450*/  @P0 IMAD.MOV.U32 R4, RZ, RZ, R12 ;  /* 0x000000ffff040224 */ /* 0x000fe200078e000c */
[----:B------:R-:W-:Y:S01]  /*1460*/  ISETP.EQ.AND P4, PT, R7, RZ, PT ;  /* 0x000000ff0700720c */ /* 0x000fe20003f82270 */
[--C-:B------:R-:W-:Y:S02]  /*1470*/  @P0 IMAD.MOV.U32 R0, RZ, RZ, R13.reuse ;  /* 0x000000ffff000224 */ /* 0x100fe400078e000d */
[----:B------:R-:W-:Y:S02]  /*1480*/  @P1 IMAD.MOV.U32 R4, RZ, RZ, R13 ;  /* 0x000000ffff041224 */ /* 0x000fe400078e000d */
[--C-:B------:R-:W-:Y:S01]  /*1490*/  @P1 IMAD.MOV.U32 R0, RZ, RZ, R14.reuse ;  /* 0x000000ffff001224 */ /* 0x100fe200078e000e */
[----:B------:R-:W-:Y:S01]  /*14a0*/  @P2 MOV R0, R15 ;  /* 0x0000000f00002202 */ /* 0x000fe20000000f00 */
[----:B------:R-:W-:-:S02]  /*14b0*/  @P2 IMAD.MOV.U32 R4, RZ, RZ, R14 ;  /* 0x000000ffff042224 */ /* 0x000fc400078e000e */
[----:B------:R-:W-:Y:S02]  /*14c0*/  @P3 IMAD.MOV.U32 R4, RZ, RZ, R15 ;  /* 0x000000ffff043224 */ /* 0x000fe400078e000f */
[--C-:B------:R-:W-:Y:S02]  /*14d0*/  @P3 IMAD.MOV.U32 R0, RZ, RZ, R16.reuse ;  /* 0x000000ffff003224 */ /* 0x100fe400078e0010 */
[----:B------:R-:W-:Y:S02]  /*14e0*/  @P4 IMAD.MOV.U32 R4, RZ, RZ, R16 ;  /* 0x000000ffff044224 */ /* 0x000fe400078e0010 */
[--C-:B------:R-:W-:Y:S02]  /*14f0*/  @P4 IMAD.MOV.U32 R0, RZ, RZ, R23.reuse ;  /* 0x000000ffff004224 */ /* 0x100fe400078e0017 */
[----:B------:R-:W-:Y:S01]  /*1500*/  @P5 IMAD.MOV.U32 R4, RZ, RZ, R23 ;  /* 0x000000ffff045224 */ /* 0x000fe200078e0017 */
        /* <DEDUP_REMOVED lines=12> */
.L_x_14:
[----:B------:R-:W-:Y:S05]  /*15d0*/  BSYNC.RECONVERGENT B1 ;  /* 0x0000000000017941 */ /* 0x000fea0003800200 */
.L_x_13:
[C---:B------:R-:W-:Y:S01]  /*15e0*/  SHF.L.W.U32.HI R23, R4.reuse, 0x2, R0 ;  /* 0x0000000204177819 */ /* 0x040fe20000010e00 */
[----:B------:R-:W-:Y:S01]  /*15f0*/  IMAD.SHL.U32 R4, R4, 0x4, RZ ;  /* 0x0000000404047824 */ /* 0x000fe200078e00ff */
[----:B------:R-:W-:Y:S01]  /*1600*/  UMOV UR4, 0x54442d19 ;  /* 0x54442d1900047882 */ /* 0x000fe20000000000 */
        /* <DEDUP_REMOVED lines=9> */
[----:B------:R-:W-:Y:S02]  /*16a0*/  ISETP.GE.AND P0, PT, R10, RZ, PT ;  /* 0x000000ff0a00720c */ /* 0x000fe40003f06270 */
[----:B------:R-:W-:-:S05]  /*16b0*/  IADD3 R0, PT, PT, -R24, RZ, RZ ;  /* 0x000000ff18007210 */ /* 0x000fca0007ffe1ff */
[----:B------:R-:W-:Y:S01]  /*16c0*/  @!P1 IMAD.MOV.U32 R24, RZ, RZ, R0 ;  /* 0x000000ffff189224 */ /* 0x000fe200078e0000 */
[----:B0-----:R-:W-:-:S10]  /*16d0*/  DMUL R6, R4, UR4 ;  /* 0x0000000404067c28 */ /* 0x001fd40008000000 */
[----:B------:R-:W0:Y:S02]  /*16e0*/  F2F.F32.F64 R6, R6 ;  /* 0x0000000600067310 */ /* 0x000e240000301000 */
[----:B0-----:R-:W-:-:S07]  /*16f0*/  FSEL R0, -R6, R6, !P0 ;  /* 0x0000000606007208 */ /* 0x001fce0004000100 */
.L_x_11:
[----:B------:R-:W-:Y:S05]  /*1700*/  BSYNC.RECONVERGENT B0 ;  /* 0x0000000000007941 */ /* 0x000fea0003800200 */
.L_x_10:
[----:B------:R-:W-:Y:S01]  /*1710*/  FMUL R5, R0, R0 ;  /* 0x0000000000057220 */ /* 0x000fe20000400000 */
[----:B------:R-:W-:Y:S01]  /*1720*/  LOP3.LUT R6, R24, 0x1, RZ, 0xc0, !PT ;  /* 0x0000000118067812 */ /* 0x000fe200078ec0ff */
[----:B------:R-:W-:Y:S01]  /*1730*/  IMAD.MOV.U32 R10, RZ, RZ, 0x3d2aaabb ;  /* 0x3d2aaabbff0a7424 */ /* 0x000fe200078e00ff */
[----:B------:R-:W-:Y:S01]  /*1740*/  FSETP.GE.AND P2, PT, |R8|, 105615, PT ;  /* 0x47ce47800800780b */ /* 0x000fe20003f46200 */
[----:B------:R-:W-:Y:S01]  /*1750*/  FFMA R4, R5, R20, -0.0013887860113754868507 ;  /* 0xbab607ed05047423 */ /* 0x000fe20000000014 */
[----:B------:R-:W-:Y:S01]  /*1760*/  ISETP.NE.U32.AND P0, PT, R6, 0x1, PT ;  /* 0x000000010600780c */ /* 0x000fe20003f05070 */
[----:B------:R-:W-:Y:S01]  /*1770*/  IMAD.MOV.U32 R23, RZ, RZ, 0x3effffff ;  /* 0x3effffffff177424 */ /* 0x000fe200078e00ff */
[----:B------:R-:W-:Y:S01]  /*1780*/  LOP3.LUT P1, RZ, R24, 0x2, RZ, 0xc0, !PT ;  /* 0x0000000218ff7812 */ /* 0x000fe2000782c0ff */
[----:B------:R-:W-:Y:S01]  /*1790*/  BSSY.RECONVERGENT B0, `(.L_x_15) ;  /* 0x0000069000007945 */ /* 0x000fe20003800200 */
[----:B------:R-:W-:Y:S02]  /*17a0*/  FSEL R4, R4, -0.00019574658654164522886, !P0 ;  /* 0xb94d415304047808 */ /* 0x000fe40004000000 */
[----:B------:R-:W-:-:S02]  /*17b0*/  FSEL R6, R10, 0.0083327032625675201416, !P0 ;  /* 0x3c0885e40a067808 */ /* 0x000fc40004000000 */
[----:B------:R-:W-:Y:S02]  /*17c0*/  FSEL R0, R0, 1, P0 ;  /* 0x3f80000000007808 */ /* 0x000fe40000000000 */
[----:B------:R-:W-:Y:S01]  /*17d0*/  FSEL R7, -R23, -0.16666662693023681641, !P0 ;  /* 0xbe2aaaa817077808 */ /* 0x000fe20004000100 */
[C---:B------:R-:W-:Y:S02]  /*17e0*/  FFMA R4, R5.reuse, R4, R6 ;  /* 0x0000000405047223 */ /* 0x040fe40000000006 */
        /* <DEDUP_REMOVED lines=9> */
[----:B------:R-:W-:Y:S01]  /*1880*/  IMAD.SHL.U32 R0, R8, 0x100, RZ ;  /* 0x0000010008007824 */ /* 0x000fe200078e00ff */
[----:B------:R-:W-:Y:S01]  /*1890*/  CS2R R18, SRZ ;  /* 0x0000000000127805 */ /* 0x000fe2000001ff00 */
[----:B------:R-:W0:Y:S03]  /*18a0*/  LDCU.64 UR8, c[0x4][URZ] ;  /* 0x01000000ff0877ac */ /* 0x000e260008000a00 */
[----:B------:R-:W-:Y:S01]  /*18b0*/  LOP3.LUT R27, R0, 0x80000000, RZ, 0xfc, !PT ;  /* 0x80000000001b7812 */ /* 0x000fe200078efcff */
[----:B------:R-:W-:Y:S01]  /*18c0*/  UMOV UR5, URZ ;  /* 0x000000ff00057c82 */ /* 0x000fe20008000000 */
[----:B------:R-:W-:-:S05]  /*18d0*/  UMOV UR4, URZ ;  /* 0x000000ff00047c82 */ /* 0x000fca0008000000 */
.L_x_17:
[----:B0-----:R-:W-:Y:S01]  /*18e0*/  IMAD.U32 R4, RZ, RZ, UR8 ;  /* 0x00000008ff047e24 */ /* 0x001fe2000f8e00ff */
[----:B------:R-:W-:-:S05]  /*18f0*/  MOV R5, UR9 ;  /* 0x0000000900057c02 */ /* 0x000fca0008000f00 */
        /* <DEDUP_REMOVED lines=9> */
[----:B------:R-:W-:-:S02]  /*1990*/  ISETP.EQ.AND P4, PT, R18, 0x10, PT ;  /* 0x000000101200780c */ /* 0x000fc40003f82270 */
[C---:B------:R-:W-:Y:S02]  /*19a0*/  ISETP.EQ.AND P5, PT, R18.reuse, 0x14, PT ;  /* 0x000000141200780c */ /* 0x040fe40003fa2270 */
[----:B------:R-:W-:Y:S01]  /*19b0*/  IADD3 R18, PT, PT, R18, 0x4, RZ ;  /* 0x0000000412127810 */ /* 0x000fe20007ffe0ff */
[----:B--2---:R-:W-:-:S03]  /*19c0*/  IMAD.WIDE.U32 R6, R4, R27, RZ ;  /* 0x0000001b04067225 */ /* 0x004fc600078e00ff */
[----:B------:R-:W-:-:S04]  /*19d0*/  IADD3 R0, P6, PT, R6, R19, RZ ;  /* 0x0000001306007210 */ /* 0x000fc80007fde0ff */
[----:B------:R-:W-:Y:S01]  /*19e0*/  IADD3.X R19, PT, PT, R7, UR5, RZ, P6, !PT ;  /* 0x0000000507137c10 */ /* 0x000fe2000b7fe4ff */
[--C-:B------:R-:W-:Y:S02]  /*19f0*/  @P0 IMAD.MOV.U32 R11, RZ, RZ, R0.reuse ;  /* 0x000000ffff0b0224 */ /* 0x100fe400078e0000 */
[--C-:B------:R-:W-:Y:S02]  /*1a00*/  @P1 IMAD.MOV.U32 R12, RZ, RZ, R0.reuse ;  /* 0x000000ffff0c1224 */ /* 0x100fe400078e0000 */
[--C-:B------:R-:W-:Y:S02]  /*1a10*/  @P2 IMAD.MOV.U32 R13, RZ, RZ, R0.reuse ;  /* 0x000000ffff0d2224 */ /* 0x100fe400078e0000 */
[--C-:B------:R-:W-:Y:S02]  /*1a20*/  @P3 IMAD.MOV.U32 R14, RZ, RZ, R0.reuse ;  /* 0x000000ffff0e3224 */ /* 0x100fe400078e0000 */
        /* <DEDUP_REMOVED lines=15> */
[----:B------:R-:W-:-:S03]  /*1b20*/  ISETP.EQ.AND P5, PT, R7, RZ, PT ;  /* 0x000000ff0700720c */ /* 0x000fc60003fa2270 */
[--C-:B------:R-:W-:Y:S01]  /*1b30*/  @P3 IMAD.MOV.U32 R0, RZ, RZ, R11.reuse ;  /* 0x000000ffff003224 */ /* 0x100fe200078e000b */
[C---:B------:R-:W-:Y:S01]  /*1b40*/  ISETP.EQ.AND P3, PT, R7.reuse, -0x4, PT ;  /* 0xfffffffc0700780c */ /* 0x040fe20003f62270 */
[----:B------:R-:W-:Y:S02]  /*1b50*/  @P4 IMAD.MOV.U32 R4, RZ, RZ, R11 ;  /* 0x000000ffff044224 */ /* 0x000fe400078e000b */
[--C-:B------:R-:W-:Y:S01]  /*1b60*/  @P4 IMAD.MOV.U32 R0, RZ, RZ, R12.reuse ;  /* 0x000000ffff004224 */ /* 0x100fe200078e000c */
[----:B------:R-:W-:Y:S01]  /*1b70*/  ISETP.EQ.AND P4, PT, R7, 0x4, PT ;  /* 0x000000040700780c */ /* 0x000fe20003f82270 */
[----:B------:R-:W-:Y:S01]  /*1b80*/  @P2 IMAD.MOV.U32 R4, RZ, RZ, R12 ;  /* 0x000000ffff042224 */ /* 0x000fe200078e000c */
[----:B------:R-:W-:Y:S01]  /*1b90*/  @P2 MOV R0, R13 ;  /* 0x0000000d00002202 */ /* 0x000fe20000000f00 */
[----:B------:R-:W-:Y:S02]  /*1ba0*/  @P1 IMAD.MOV.U32 R4, RZ, RZ, R13 ;  /* 0x000000ffff041224 */ /* 0x000fe400078e000d */
[----:B------:R-:W-:-:S02]  /*1bb0*/  @P1 IMAD.MOV.U32 R0, RZ, RZ, R14 ;  /* 0x000000ffff001224 */ /* 0x000fc400078e000e */
[----:B------:R-:W-:Y:S02]  /*1bc0*/  @P0 IMAD.MOV.U32 R4, RZ, RZ, R14 ;  /* 0x000000ffff040224 */ /* 0x000fe400078e000e */
[--C-:B------:R-:W-:Y:S02]  /*1bd0*/  @P0 IMAD.MOV.U32 R0, RZ, RZ, R15.reuse ;  /* 0x000000ffff000224 */ /* 0x100fe400078e000f */
[----:B------:R-:W-:Y:S01]  /*1be0*/  @P3 IMAD.MOV.U32 R4, RZ, RZ, R15 ;  /* 0x000000ffff043224 */ /* 0x000fe200078e000f */
[----:B------:R-:W-:Y:S01]  /*1bf0*/  @P5 MOV R4, R16 ;  /* 0x0000001000045202 */ /* 0x000fe20000000f00 */
[----:B------:R-:W-:Y:S02]  /*1c00*/  @P3 IMAD.MOV.U32 R0, RZ, RZ, R16 ;  /* 0x000000ffff003224 */ /* 0x000fe400078e0010 */
[--C-:B------:R-:W-:Y:S02]  /*1c10*/  @P5 IMAD.MOV.U32 R0, RZ, RZ, R19.reuse ;  /* 0x000000ffff005224 */ /* 0x100fe400078e0013 */
[----:B------:R-:W-:Y:S01]  /*1c20*/  @P4 IMAD.MOV.U32 R4, RZ, RZ, R19 ;  /* 0x000000ffff044224 */ /* 0x000fe200078e0013 */
[----:B------:R-:W-:Y:S06]  /*1c30*/  @!P6 BRA `(.L_x_19) ;  /* 0x00000000002ce947 */ /* 0x000fec0003800000 */
[----:B------:R-:W-:Y:S02]  /*1c40*/  @P2 IMAD.MOV.U32 R5, RZ, RZ, R11 ;  /* 0x000000ffff052224 */ /* 0x000fe400078e000b */
[----:B------:R-:W-:Y:S02]  /*1c50*/  @P1 IMAD.MOV.U32 R5, RZ, RZ, R12 ;  /* 0x000000ffff051224 */ /* 0x000fe400078e000c */
[----:B------:R-:W-:Y:S01]  /*1c60*/  @P0 IMAD.MOV.U32 R5, RZ, RZ, R13 ;  /* 0x000000ffff050224 */ /* 0x000fe200078e000d */
[----:B------:R-:W-:Y:S01]  /*1c70*/  ISETP.EQ.AND P0, PT, R7, 0x8, PT ;  /* 0x000000080700780c */ /* 0x000fe20003f02270 */
[----:B------:R-:W-:Y:S01]  /*1c80*/  @P3 IMAD.MOV.U32 R5, RZ, RZ, R14 ;  /* 0x000000ffff053224 */ /* 0x000fe200078e000e */
[----:B------:R-:W-:Y:S01]  /*1c90*/  @P5 MOV R5, R15 ;  /* 0x0000000f00055202 */ /* 0x000fe20000000f00 */
[----:B------:R-:W-:Y:S01]  /*1ca0*/  @P4 IMAD.MOV.U32 R5, RZ, RZ, R16 ;  /* 0x000000ffff054224 */ /* 0x000fe200078e0010 */
[----:B------:R-:W-:-:S04]  /*1cb0*/  LOP3.LUT R7, R6, 0x1f, RZ, 0xc0, !PT ;  /* 0x0000001f06077812 */ /* 0x000fc800078ec0ff */
[----:B------:R-:W-:-:S05]  /*1cc0*/  SHF.L.W.U32.HI R0, R4, R7, R0 ;  /* 0x0000000704007219 */ /* 0x000fca0000010e00 */
[----:B------:R-:W-:-:S05]  /*1cd0*/  @P0 IMAD.MOV.U32 R5, RZ, RZ, R19 ;  /* 0x000000ffff050224 */ /* 0x000fca00078e0013 */
[----:B------:R-:W-:-:S07]  /*1ce0*/  SHF.L.W.U32.HI R4, R5, R7, R4 ;  /* 0x0000000705047219 */ /* 0x000fce0000010e04 */
.L_x_19:
[----:B------:R-:W-:Y:S05]  /*1cf0*/  BSYNC.RECONVERGENT B1 ;  /* 0x0000000000017941 */ /* 0x000fea0003800200 */
.L_x_18:
        /* <DEDUP_REMOVED lines=18> */
.L_x_16:
[----:B------:R-:W-:Y:S05]  /*1e20*/  BSYNC.RECONVERGENT B0 ;  /* 0x0000000000007941 */ /* 0x000fea0003800200 */
.L_x_15:
[----:B------:R-:W-:Y:S01]  /*1e30*/  FMUL R0, R9, 0.63661974668502807617 ;  /* 0x3f22f98309007820 */ /* 0x000fe20000400000 */
[----:B------:R-:W-:Y:S01]  /*1e40*/  FMUL R5, R18, R18 ;  /* 0x0000001212057220 */ /* 0x000fe20000400000 */
[----:B------:R-:W-:Y:S01]  /*1e50*/  LOP3.LUT R4, R19, 0x1, RZ, 0xc0, !PT ;  /* 0x0000000113047812 */ /* 0x000fe200078ec0ff */
[----:B------:R-:W-:Y:S01]  /*1e60*/  BSSY.RECONVERGENT B0, `(.L_x_20) ;  /* 0x0000077000007945 */ /* 0x000fe20003800200 */
[----:B------:R-:W-:Y:S01]  /*1e70*/  FSETP.GE.AND P1, PT, |R9|, 105615, PT ;  /* 0x47ce47800900780b */ /* 0x000fe20003f26200 */
[----:B------:R-:W-:Y:S01]  /*1e80*/  FFMA R20, R5, R20, -0.0013887860113754868507 ;  /* 0xbab607ed05147423 */ /* 0x000fe20000000014 */
[----:B------:R-:W0:Y:S01]  /*1e90*/  F2I.NTZ R0, R0 ;  /* 0x0000000000007305 */ /* 0x000e220000203100 */
[----:B------:R-:W-:-:S04]  /*1ea0*/  ISETP.NE.U32.AND P0, PT, R4, 0x1, PT ;  /* 0x000000010400780c */ /* 0x000fc80003f05070 */
[----:B------:R-:W-:Y:S02]  /*1eb0*/  FSEL R10, R10, 0.0083327032625675201416, !P0 ;  /* 0x3c0885e40a0a7808 */ /* 0x000fe40004000000 */
[----:B------:R-:W-:Y:S02]  /*1ec0*/  FSEL R20, R20, -0.00019574658654164522886, !P0 ;  /* 0xb94d415314147808 */ /* 0x000fe40004000000 */
[----:B------:R-:W-:Y:S02]  /*1ed0*/  FSEL R4, -R23, -0.16666662693023681641, !P0 ;  /* 0xbe2aaaa817047808 */ /* 0x000fe40004000100 */
[----:B------:R-:W-:Y:S01]  /*1ee0*/  FSEL R18, R18, 1, P0 ;  /* 0x3f80000012127808 */ /* 0x000fe20000000000 */
[----:B------:R-:W-:Y:S01]  /*1ef0*/  FFMA R10, R5, R20, R10 ;  /* 0x00000014050a7223 */ /* 0x000fe2000000000a */
[----:B------:R-:W-:Y:S02]  /*1f00*/  LOP3.LUT P0, RZ, R19, 0x2, RZ, 0xc0, !PT ;  /* 0x0000000213ff7812 */ /* 0x000fe4000780c0ff */
[----:B0-----:R-:W-:Y:S01]  /*1f10*/  I2FP.F32.S32 R6, R0 ;  /* 0x0000000000067245 */ /* 0x001fe20000201400 */
[C---:B------:R-:W-:Y:S01]  /*1f20*/  FFMA R4, R5.reuse, R10, R4 ;  /* 0x0000000a05047223 */ /* 0x040fe20000000004 */
[----:B------:R-:W-:Y:S01]  /*1f30*/  FFMA R5, R5, R18, RZ ;  /* 0x0000001205057223 */ /* 0x000fe200000000ff */
[----:B------:R-:W-:-:S02]  /*1f40*/  IMAD.MOV.U32 R8, RZ, RZ, R0 ;  /* 0x000000ffff087224 */ /* 0x000fc400078e0000 */
[C---:B------:R-:W-:Y:S01]  /*1f50*/  FFMA R7, R6.reuse, -1.5707962512969970703, R9 ;  /* 0xbfc90fda06077823 */ /* 0x040fe20000000009 */
[----:B------:R-:W-:Y:S01]  /*1f60*/  FFMA R18, R5, R4, R18 ;  /* 0x0000000405127223 */ /* 0x000fe20000000012 */
[----:B------:R-:W-:Y:S02]  /*1f70*/  P2R R4, PR, RZ, 0x2 ;  /* 0x00000002ff047803 */ /* 0x000fe40000000000 */
[C---:B------:R-:W-:Y:S02]  /*1f80*/  FFMA R7, R6.reuse, -7.5497894158615963534e-08, R7 ;  /* 0xb3a2216806077823 */ /* 0x040fe40000000007 */
[----:B------:R-:W-:Y:S02]  /*1f90*/  @P0 FADD R18, RZ, -R18 ;  /* 0x80000012ff120221 */ /* 0x000fe40000000000 */
[----:B------:R-:W-:-:S05]  /*1fa0*/  FFMA R10, R6, -5.3903029534742383927e-15, R7 ;  /* 0xa7c234c5060a7823 */ /* 0x000fca0000000007 */
        /* <DEDUP_REMOVED lines=13> */
.L_x_22:
        /* <DEDUP_REMOVED lines=42> */
[----:B------:R-:W-:Y:S01]  /*2320*/  @P0 IMAD.MOV.U32 R5, RZ, RZ, R12 ;  /* 0x000000ffff050224 */ /* 0x000fe200078e000c */
[----:B------:R-:W-:Y:S01]  /*2330*/  @P1 MOV R5, R13 ;  /* 0x0000000d00051202 */ /* 0x000fe20000000f00 */
[----:B------:R-:W-:Y:S02]  /*2340*/  @P2 IMAD.MOV.U32 R5, RZ, RZ, R14 ;  /* 0x000000ffff052224 */ /* 0x000fe400078e000e */
[----:B------:R-:W-:-:S02]  /*2350*/  @P0 IMAD.MOV.U32 R0, RZ, RZ, R13 ;  /* 0x000000ffff000224 */ /* 0x000fc400078e000d */
[----:B------:R-:W-:Y:S02]  /*2360*/  @P1 IMAD.MOV.U32 R0, RZ, RZ, R14 ;  /* 0x000000ffff001224 */ /* 0x000fe400078e000e */
[--C-:B------:R-:W-:Y:S02]  /*2370*/  @P3 IMAD.MOV.U32 R5, RZ, RZ, R15.reuse ;  /* 0x000000ffff053224 */ /* 0x100fe400078e000f */
[----:B------:R-:W-:Y:S02]  /*2380*/  @P2 IMAD.MOV.U32 R0, RZ, RZ, R15 ;  /* 0x000000ffff002224 */ /* 0x000fe400078e000f */
[--C-:B------:R-:W-:Y:S02]  /*2390*/  @P4 IMAD.MOV.U32 R5, RZ, RZ, R16.reuse ;  /* 0x000000ffff054224 */ /* 0x100fe400078e0010 */
[----:B------:R-:W-:Y:S02]  /*23a0*/  @P5 IMAD.MOV.U32 R5, RZ, RZ, R19 ;  /* 0x000000ffff055224 */ /* 0x000fe400078e0013 */
[----:B------:R-:W-:Y:S01]  /*23b0*/  @P3 IMAD.MOV.U32 R0, RZ, RZ, R16 ;  /* 0x000000ffff003224 */ /* 0x000fe200078e0010 */
[----:B------:R-:W-:Y:S01]  /*23c0*/  @P4 MOV R0, R19 ;  /* 0x0000001300004202 */ /* 0x000fe20000000f00 */
[----:B------:R-:W-:Y:S01]  /*23d0*/  IMAD.MOV.U32 R6, RZ, RZ, R5 ;  /* 0x000000ffff067224 */ /* 0x000fe200078e0005 */
[----:B------:R-:W-:Y:S06]  /*23e0*/  @!P6 BRA `(.L_x_24) ;  /* 0x00000000002ce947 */ /* 0x000fec0003800000 */
[----:B------:R-:W-:Y:S01]  /*23f0*/  @P0 IMAD.MOV.U32 R7, RZ, RZ, R11 ;  /* 0x000000ffff070224 */ /* 0x000fe200078e000b */
[----:B------:R-:W-:Y:S01]  /*2400*/  ISETP.EQ.AND P0, PT, R20, 0x8, PT ;  /* 0x000000081400780c */ /* 0x000fe20003f02270 */
[----:B------:R-:W-:Y:S01]  /*2410*/  @P1 IMAD.MOV.U32 R7, RZ, RZ, R12 ;  /* 0x000000ffff071224 */ /* 0x000fe200078e000c */
[----:B------:R-:W-:Y:S01]  /*2420*/  LOP3.LUT R5, R4, 0x1f, RZ, 0xc0, !PT ;  /* 0x0000001f04057812 */ /* 0x000fe200078ec0ff */
[----:B------:R-:W-:Y:S02]  /*2430*/  @P2 IMAD.MOV.U32 R7, RZ, RZ, R13 ;  /* 0x000000ffff072224 */ /* 0x000fe400078e000d */
[----:B------:R-:W-:Y:S01]  /*2440*/  @P3 IMAD.MOV.U32 R7, RZ, RZ, R14 ;  /* 0x000000ffff073224 */ /* 0x000fe200078e000e */
[----:B------:R-:W-:Y:S01]  /*2450*/  @P4 MOV R7, R15 ;  /* 0x0000000f00074202 */ /* 0x000fe20000000f00 */
[----:B------:R-:W-:Y:S01]  /*2460*/  @P5 IMAD.MOV.U32 R7, RZ, RZ, R16 ;  /* 0x000000ffff075224 */ /* 0x000fe200078e0010 */
[----:B------:R-:W-:-:S05]  /*2470*/  SHF.L.W.U32.HI R0, R6, R5, R0 ;  /* 0x0000000506007219 */ /* 0x000fca0000010e00 */
[----:B------:R-:W-:-:S05]  /*2480*/  @P0 IMAD.MOV.U32 R7, RZ, RZ, R19 ;  /* 0x000000ffff070224 */ /* 0x000fca00078e0013 */
[----:B------:R-:W-:-:S07]  /*2490*/  SHF.L.W.U32.HI R6, R7, R5, R6 ;  /* 0x0000000507067219 */ /* 0x000fce0000010e06 */
.L_x_24:
[----:B------:R-:W-:Y:S05]  /*24a0*/  BSYNC.RECONVERGENT B1 ;  /* 0x0000000000017941 */ /* 0x000fea0003800200 */
.L_x_23:
        /* <DEDUP_REMOVED lines=18> */
.L_x_21:
[----:B------:R-:W-:Y:S05]  /*25d0*/  BSYNC.RECONVERGENT B0 ;  /* 0x0000000000007941 */ /* 0x000fea0003800200 */
.L_x_20:
[----:B------:R-:W-:Y:S02]  /*25e0*/  IMAD.MOV.U32 R19, RZ, RZ, 0x37cbac00 ;  /* 0x37cbac00ff137424 */ /* 0x000fe400078e00ff */
[----:B------:R-:W-:Y:S01]  /*25f0*/  FMUL R4, R5, R5 ;  /* 0x0000000505047220 */ /* 0x000fe20000400000 */
[C---:B------:R-:W-:Y:S01]  /*2600*/  LOP3.LUT R7, R0.reuse, 0x1, RZ, 0xc0, !PT ;  /* 0x0000000100077812 */ /* 0x040fe200078ec0ff */
[----:B------:R-:W-:Y:S01]  /*2610*/  VIADD R0, R0, 0x1 ;  /* 0x0000000100007836 */ /* 0x000fe20000000000 */
[----:B------:R-:W-:Y:S01]  /*2620*/  MOV R27, 0x3c0885e4 ;  /* 0x3c0885e4001b7802 */ /* 0x000fe20000000f00 */
[----:B------:R-:W-:Y:S01]  /*2630*/  FFMA R6, R4, R19, -0.0013887860113754868507 ;  /* 0xbab607ed04067423 */ /* 0x000fe20000000013 */
[----:B------:R-:W-:Y:S01]  /*2640*/  ISETP.NE.U32.AND P0, PT, R7, 0x1, PT ;  /* 0x000000010700780c */ /* 0x000fe20003f05070 */
[----:B------:R-:W-:Y:S01]  /*2650*/  BSSY.RECONVERGENT B0, `(.L_x_25) ;  /* 0x000006b000007945 */ /* 0x000fe20003800200 */
[----:B------:R-:W-:Y:S02]  /*2660*/  FSETP.GE.AND P2, PT, |R9|, 105615, PT ;  /* 0x47ce47800900780b */ /* 0x000fe40003f46200 */
        /* <DEDUP_REMOVED lines=22> */
.L_x_27:
        /* <DEDUP_REMOVED lines=54> */
[----:B------:R-:W-:Y:S01]  /*2b30*/  @P1 IMAD.MOV.U32 R11, RZ, RZ, R12 ;  /* 0x000000ffff0b1224 */ /* 0x000fe200078e000c */
[----:B------:R-:W-:Y:S01]  /*2b40*/  LOP3.LUT R5, R5, 0x1f, RZ, 0xc0, !PT ;  /* 0x0000001f05057812 */ /* 0x000fe200078ec0ff */
[----:B------:R-:W-:Y:S01]  /*2b50*/  @P0 IMAD.MOV.U32 R11, RZ, RZ, R13 ;  /* 0x000000ffff0b0224 */ /* 0x000fe200078e000d */
[----:B------:R-:W-:Y:S01]  /*2b60*/  ISETP.EQ.AND P0, PT, R6, 0x8, PT ;  /* 0x000000080600780c */ /* 0x000fe20003f02270 */
[----:B------:R-:W-:Y:S01]  /*2b70*/  @P3 IMAD.MOV.U32 R11, RZ, RZ, R14 ;  /* 0x000000ffff0b3224 */ /* 0x000fe200078e000e */
[----:B------:R-:W-:Y:S01]  /*2b80*/  SHF.L.W.U32.HI R0, R4, R5, R0 ;  /* 0x0000000504007219 */ /* 0x000fe20000010e00 */
[----:B------:R-:W-:Y:S01]  /*2b90*/  @P5 IMAD.MOV.U32 R11, RZ, RZ, R15 ;  /* 0x000000ffff0b5224 */ /* 0x000fe200078e000f */
[----:B------:R-:W-:-:S09]  /*2ba0*/  @P4 MOV R11, R16 ;  /* 0x00000010000b4202 */ /* 0x000fd20000000f00 */
[----:B------:R-:W-:-:S05]  /*2bb0*/  @P0 IMAD.MOV.U32 R11, RZ, RZ, R27 ;  /* 0x000000ffff0b0224 */ /* 0x000fca00078e001b */
[----:B------:R-:W-:-:S07]  /*2bc0*/  SHF.L.W.U32.HI R4, R11, R5, R4 ;  /* 0x000000050b047219 */ /* 0x000fce0000010e04 */
.L_x_29:
[----:B------:R-:W-:Y:S05]  /*2bd0*/  BSYNC.RECONVERGENT B1 ;  /* 0x0000000000017941 */ /* 0x000fea0003800200 */
.L_x_28:
        /* <DEDUP_REMOVED lines=9> */
[----:B------:R-:W0:Y:S01]  /*2c70*/  I2F.F64.S64 R4, R6 ;  /* 0x0000000600047312 */ /* 0x000e220000301c00 */
[C---:B------:R-:W-:Y:S02]  /*2c80*/  LOP3.LUT R9, R8.reuse, R9, RZ, 0x3c, !PT ;  /* 0x0000000908097212 */ /* 0x040fe400078e3cff */
[----:B------:R-:W-:Y:S02]  /*2c90*/  LEA.HI R8, R8, R0, RZ, 0x1 ;  /* 0x0000000008087211 */ /* 0x000fe400078f08ff */
[----:B------:R-:W-:-:S03]  /*2ca0*/  ISETP.GE.AND P0, PT, R9, RZ, PT ;  /* 0x000000ff0900720c */ /* 0x000fc60003f06270 */
[----:B------:R-:W-:-:S04]  /*2cb0*/  IMAD.MOV R0, RZ, RZ, -R8 ;  /* 0x000000ffff007224 */ /* 0x000fc800078e0a08 */
[----:B------:R-:W-:Y:S01]  /*2cc0*/  @!P1 IMAD.MOV.U32 R8, RZ, RZ, R0 ;  /* 0x000000ffff089224 */ /* 0x000fe200078e0000 */
[----:B0-----:R-:W-:-:S10]  /*2cd0*/  DMUL R4, R4, UR4 ;  /* 0x0000000404047c28 */ /* 0x001fd40008000000 */
[----:B------:R-:W0:Y:S02]  /*2ce0*/  F2F.F32.F64 R4, R4 ;  /* 0x0000000400047310 */ /* 0x000e240000301000 */
[----:B0-----:R-:W-:-:S07]  /*2cf0*/  FSEL R10, -R4, R4, !P0 ;  /* 0x00000004040a7208 */ /* 0x001fce0004000100 */
.L_x_26:
[----:B------:R-:W-:Y:S05]  /*2d00*/  BSYNC.RECONVERGENT B0 ;  /* 0x0000000000007941 */ /* 0x000fea0003800200 */
.L_x_25:
[----:B------:R-:W-:Y:S01]  /*2d10*/  FMUL R4, R10, R10 ;  /* 0x0000000a0a047220 */ /* 0x000fe20000400000 */
[C---:B------:R-:W-:Y:S01]  /*2d20*/  LOP3.LUT R0, R8.reuse, 0x1, RZ, 0xc0, !PT ;  /* 0x0000000108007812 */ /* 0x040fe200078ec0ff */
[----:B------:R-:W-:Y:S01]  /*2d30*/  IMAD.MOV.U32 R5, RZ, RZ, 0x3d2aaabb ;  /* 0x3d2aaabbff057424 */ /* 0x000fe200078e00ff */
[----:B------:R-:W-:Y:S01]  /*2d40*/  LOP3.LUT P1, RZ, R8, 0x2, RZ, 0xc0, !PT ;  /* 0x0000000208ff7812 */ /* 0x000fe2000782c0ff */
[----:B------:R-:W-:Y:S01]  /*2d50*/  FFMA R19, R4, R19, -0.0013887860113754868507 ;  /* 0xbab607ed04137423 */ /* 0x000fe20000000013 */
[----:B------:R-:W-:Y:S01]  /*2d60*/  ISETP.NE.U32.AND P0, PT, R0, 0x1, PT ;  /* 0x000000010000780c */ /* 0x000fe20003f05070 */
[----:B------:R-:W-:Y:S01]  /*2d70*/  FMUL R9, R22, R25 ;  /* 0x0000001916097220 */ /* 0x000fe20000400000 */
[----:B------:R-:W-:Y:S01]  /*2d80*/  FMUL R13, R25, R18 ;  /* 0x00000012190d7220 */ /* 0x000fe20000400000 */
[-C--:B------:R-:W-:Y:S01]  /*2d90*/  FMUL R7, R18, R21.reuse ;  /* 0x0000001512077220 */ /* 0x080fe20000400000 */
[----:B------:R-:W-:Y:S01]  /*2da0*/  FSEL R19, R19, -0.00019574658654164522886, !P0 ;  /* 0xb94d415313137808 */ /* 0x000fe20004000000 */
[----:B------:R-:W-:Y:S01]  /*2db0*/  FMUL R15, R25, -R21 ;  /* 0x80000015190f7220 */ /* 0x000fe20000400000 */
[----:B------:R-:W-:Y:S01]  /*2dc0*/  FSEL R5, R5, 0.0083327032625675201416, !P0 ;  /* 0x3c0885e405057808 */ /* 0x000fe20004000000 */
[----:B------:R0:W-:Y:S01]  /*2dd0*/  STG.E desc[UR6][R2.64+0x8], R9 ;  /* 0x0000080902007986 */ /* 0x0001e2000c101906 */
[----:B------:R-:W-:-:S02]  /*2de0*/  FSEL R6, -R23, -0.16666662693023681641, !P0 ;  /* 0xbe2aaaa817067808 */ /* 0x000fc40004000100 */
[----:B------:R-:W-:Y:S01]  /*2df0*/  FSEL R0, R10, 1, P0 ;  /* 0x3f8000000a007808 */ /* 0x000fe20000000000 */
[C---:B------:R-:W-:Y:S01]  /*2e00*/  FFMA R5, R4.reuse, R19, R5 ;  /* 0x0000001304057223 */ /* 0x040fe20000000005 */
[----:B------:R-:W-:Y:S03]  /*2e10*/  STG.E desc[UR6][R2.64+0x14], R13 ;  /* 0x0000140d02007986 */ /* 0x000fe6000c101906 */
[C---:B------:R-:W-:Y:S01]  /*2e20*/  FFMA R6, R4.reuse, R5, R6 ;  /* 0x0000000504067223 */ /* 0x040fe20000000006 */
[----:B------:R-:W-:Y:S01]  /*2e30*/  FFMA R5, R4, R0, RZ ;  /* 0x0000000004057223 */ /* 0x000fe200000000ff */
[----:B------:R-:W-:Y:S01]  /*2e40*/  FMUL R4, R17, R18 ;  /* 0x0000001211047220 */ /* 0x000fe20000400000 */
[----:B------:R-:W-:Y:S02]  /*2e50*/  STG.E desc[UR6][R2.64+0x18], R15 ;  /* 0x0000180f02007986 */ /* 0x000fe4000c101906 */
[----:B------:R-:W-:Y:S01]  /*2e60*/  FFMA R5, R5, R6, R0 ;  /* 0x0000000605057223 */ /* 0x000fe20000000000 */
[----:B------:R-:W-:Y:S01]  /*2e70*/  FMUL R0, R17, R22 ;  /* 0x0000001611007220 */ /* 0x000fe20000400000 */
[----:B------:R-:W-:Y:S02]  /*2e80*/  STG.E desc[UR6][R2.64+0x20], R17 ;  /* 0x0000201102007986 */ /* 0x000fe4000c101906 */
[----:B------:R-:W-:-:S04]  /*2e90*/  @P1 FADD R5, RZ, -R5 ;  /* 0x80000005ff051221 */ /* 0x000fc80000000000 */
[-C--:B------:R-:W-:Y:S01]  /*2ea0*/  FMUL R18, R18, R5.reuse ;  /* 0x0000000512127220 */ /* 0x080fe20000400000 */
[-C--:B0-----:R-:W-:Y:S01]  /*2eb0*/  FMUL R9, R22, R5.reuse ;  /* 0x0000000516097220 */ /* 0x081fe20000400000 */
[-C--:B------:R-:W-:Y:S01]  /*2ec0*/  FMUL R11, R4, R5.reuse ;  /* 0x00000005040b7220 */ /* 0x080fe20000400000 */
[-C--:B------:R-:W-:Y:S01]  /*2ed0*/  FFMA R7, R0, R5.reuse, -R7 ;  /* 0x0000000500077223 */ /* 0x080fe20000000807 */
[----:B------:R-:W-:Y:S01]  /*2ee0*/  FMUL R25, R25, -R5 ;  /* 0x8000000519197220 */ /* 0x000fe20000400000 */
[C---:B------:R-:W-:Y:S01]  /*2ef0*/  FFMA R5, R21.reuse, R0, R18 ;  /* 0x0000000015057223 */ /* 0x040fe20000000012 */
[----:B------:R-:W-:Y:S01]  /*2f00*/  FFMA R9, R21, R4, -R9 ;  /* 0x0000000415097223 */ /* 0x000fe20000000809 */
[----:B------:R-:W-:Y:S01]  /*2f10*/  FFMA R11, R22, R21, R11 ;  /* 0x00000015160b7223 */ /* 0x000fe2000000000b */
[----:B------:R-:W-:Y:S04]  /*2f20*/  STG.E desc[UR6][R2.64+0x4], R7 ;  /* 0x0000040702007986 */ /* 0x000fe8000c101906 */
[----:B------:R-:W-:Y:S04]  /*2f30*/  STG.E desc[UR6][R2.64+0x1c], R25 ;  /* 0x00001c1902007986 */ /* 0x000fe8000c101906 */
[----:B------:R-:W-:Y:S04]  /*2f40*/  STG.E desc[UR6][R2.64], R5 ;  /* 0x0000000502007986 */ /* 0x000fe8000c101906 */
[----:B------:R-:W-:Y:S04]  /*2f50*/  STG.E desc[UR6][R2.64+0xc], R9 ;  /* 0x00000c0902007986 */ /* 0x000fe8000c101906 */
[----:B------:R-:W-:Y:S01]  /*2f60*/  STG.E desc[UR6][R2.64+0x10], R11 ;  /* 0x0000100b02007986 */ /* 0x000fe2000c101906 */
[----:B------:R-:W-:Y:S05]  /*2f70*/  EXIT ;  /* 0x000000000000794d */ /* 0x000fea0003800000 */
.L_x_30:
[----:B------:R-:W-:-:S00]  /*2f80*/  BRA `(.L_x_30) ;  /* 0xfffffffc00fc7947 */ /* 0x000fc0000383ffff */
[----:B------:R-:W-:-:S00]  /*2f90*/  NOP ;  /* 0x0000000000007918 */ /* 0x000fc00000000000 */
        /* <DEDUP_REMOVED lines=14> */
.L_x_31:


//--------------------- .nv.global.init           --------------------------
	.section	.nv.global.init,"aw",@progbits
	.align	4
.nv.global.init:
	.type		__cudart_i2opi_f,@object
	.size		__cudart_i2opi_f,(.L_0 - __cudart_i2opi_f)
__cudart_i2opi_f:
        /*0000*/ 	.byte	0x41, 0x90, 0x43, 0x3c, 0x99, 0x95, 0x62, 0xdb, 0xc0, 0xdd, 0x34, 0xf5, 0xd1, 0x57, 0x27, 0xfc
        /*0010*/ 	.byte	0x29, 0x15, 0x44, 0x4e, 0x6e, 0x83, 0xf9, 0xa2
.L_0:


//--------------------- .nv.shared.reserved.0     --------------------------
	.section	.nv.shared.reserved.0,"aw",@nobits
	.weak		__nv_reservedSMEM_offset_0_alias
	.size		__nv_reservedSMEM_offset_0_alias, 0, 64
	.other		__nv_reservedSMEM_offset_0_alias,@"STO_CUDA_RESERVED_SHARED STV_DEFAULT"
__nv_reservedSMEM_offset_0_alias:
	.zero		0
	.zero		64


//--------------------- .nv.constant0._Z12euler2rotmatPA3_fPA9_fi --------------------------
	.section	.nv.constant0._Z12euler2rotmatPA3_fPA9_fi,"a",@progbits
	.sectionflags	@""
	.align	4
.nv.constant0._Z12euler2rotmatPA3_fPA9_fi:
	.zero		916


//--------------------- SYMBOLS --------------------------

	.type		.nv.reservedSmem.offset0,@object
	.size		.nv.reservedSmem.offset0,0x4
